// auto-generated by cutlass_sweep.gemm — config: {"arch": "sm_90", "cluster_m": 1, "cluster_n": 1, "dtype": "int8", "dtype_b": "int8", "layout": "nt", "stages": 0, "tile_k": 128, "tile_m": 128, "tile_n": 112}
#include "cutlass/cutlass.h"
#include "cutlass/gemm/collective/collective_builder.hpp"
#include "cutlass/gemm/device/gemm_universal_adapter.h"
#include "cutlass/gemm/kernel/gemm_universal.hpp"
#include "cutlass/epilogue/collective/collective_builder.hpp"

using ElemA = int8_t;
using ElemB = int8_t;
using ElemCD = int8_t;
using Acc  = int32_t;
using TileShape    = cute::Shape<cute::_128, cute::_112, cute::_128>;
using ClusterShape = cute::Shape<cute::_1, cute::_1, cute::_1>;

using CollectiveEpilogue = typename cutlass::epilogue::collective::CollectiveBuilder<
    cutlass::arch::Sm90, cutlass::arch::OpClassTensorOp,
    TileShape, ClusterShape,
    cutlass::epilogue::collective::EpilogueTileAuto,
    Acc, Acc,
    ElemCD, cutlass::layout::RowMajor, 128 / cutlass::sizeof_bits<ElemCD>::value,
    ElemCD, cutlass::layout::RowMajor, 128 / cutlass::sizeof_bits<ElemCD>::value,
    cutlass::epilogue::collective::EpilogueScheduleAuto
  >::CollectiveOp;

using CollectiveMainloop = typename cutlass::gemm::collective::CollectiveBuilder<
    cutlass::arch::Sm90, cutlass::arch::OpClassTensorOp,
    ElemA, cutlass::layout::RowMajor, 128 / cutlass::sizeof_bits<ElemA>::value,
    ElemB, cutlass::layout::ColumnMajor, 128 / cutlass::sizeof_bits<ElemB>::value,
    Acc,
    TileShape, ClusterShape,
    cutlass::gemm::collective::StageCountAutoCarveout<static_cast<int>(sizeof(typename CollectiveEpilogue::SharedStorage))>,
    cutlass::gemm::collective::KernelScheduleAuto
  >::CollectiveOp;

using GemmKernel = cutlass::gemm::kernel::GemmUniversal<
    cute::Shape<int,int,int,int>,
    CollectiveMainloop,
    CollectiveEpilogue
>;
using Gemm = cutlass::gemm::device::GemmUniversalAdapter<GemmKernel>;

// Force the device kernel symbol into the cubin without needing a host main.
auto* _anchor = &cutlass::device_kernel<GemmKernel>;


// ===== COMPILED SASS (sm_90a) =====

	.target	sm_90a

	.elftype	@"ET_EXEC"


//--------------------- .note.nv.tkinfo           --------------------------
	.section	.note.nv.tkinfo,"",@"SHT_NOTE"
	.sectionflags	@"SHF_NOTE_NV_TKINFO"
	.tkinfo
        /*0018*/ 	.word	0x00000002
        /*0030*/ 	.string	""
        /*0030*/ 	.string	"ptxas"
        /*0030*/ 	.string	"Cuda compilation tools, release 13.0, V13.0.88"
        /*0030*/ 	.string	"Build cuda_13.0.r13.0/compiler.36424714_0"
        /*0030*/ 	.string	"-arch sm_90a -m 64 "



//--------------------- .note.nv.cuinfo           --------------------------
	.section	.note.nv.cuinfo,"",@"SHT_NOTE"
	.sectionflags	@"SHF_NOTE_NV_CUINFO"
        /*0018*/ 	.short	0x0002
        /*001a*/ 	.short	0x005a
        /*001c*/ 	.short	0x0082
	.zero		2


//--------------------- .nv.info                  --------------------------
	.section	.nv.info,"",@"SHT_CUDA_INFO"
	.align	4


	//----- nvinfo : EIATTR_REGCOUNT
	.align		4
        /*0000*/ 	.byte	0x04, 0x2f
        /*0002*/ 	.short	(.L_15 - .L_14)
	.align		4
.L_14:
        /*0004*/ 	.word	index@(_ZN7cutlass13device_kernelINS_4gemm6kernel13GemmUniversalIN4cute5tupleIJiiiiEEENS1_10collective13CollectiveMmaINS1_34MainloopSm90TmaGmmaWarpSpecializedILi7ENS5_IJNS4_1CILi1EEESB_SB_EEENS1_35KernelTmaWarpSpecializedCooperativeEEENS5_IJNSA_ILi128EEENSA_ILi112EEESF_EEEaNS5_IJlSB_lEEEaSI_NS4_8TiledMMAINS4_8MMA_AtomIJNS4_4SM904GMMA26MMA_64x16x32_S32S8S8_SS_TNEEEENS4_6LayoutINS5_IJNSA_ILi2EEESB_SB_EEENS5_IJSB_NSA_ILi0EEESS_EEEEENS5_IJNS4_10UnderscoreESV_SV_EEEEENS4_13SM90_TMA_LOADENS4_14ComposedLayoutINS4_7SwizzleILi3ELi4ELi3EEENS4_18smem_ptr_flag_bitsILi8EEENSP_INS5_IJNSA_ILi8EEESF_EEENS5_IJSF_SB_EEEEEEEvNS4_8identityESY_S18_vS19_EENS_8epilogue10collective6detail29Sm90TmaWarpSpecializedAdapterINS1C_15DefaultEpilogueIaSI_SI_NS1B_6thread17LinearCombinationIaLi1EiiLNS1G_9ScaleType4KindE0ELNS_15FloatRoundStyleE2EaEENS1_15EpilogueDefaultEEEEEvvEEEEvNT_6ParamsE)
        /*0008*/ 	.word	0x000000a8


	//----- nvinfo : EIATTR_FRAME_SIZE
	.align		4
.L_15:
        /*000c*/ 	.byte	0x04, 0x11
        /*000e*/ 	.short	(.L_17 - .L_16)
	.align		4
.L_16:
        /*0010*/ 	.word	index@(_ZN7cutlass13device_kernelINS_4gemm6kernel13GemmUniversalIN4cute5tupleIJiiiiEEENS1_10collective13CollectiveMmaINS1_34MainloopSm90TmaGmmaWarpSpecializedILi7ENS5_IJNS4_1CILi1EEESB_SB_EEENS1_35KernelTmaWarpSpecializedCooperativeEEENS5_IJNSA_ILi128EEENSA_ILi112EEESF_EEEaNS5_IJlSB_lEEEaSI_NS4_8TiledMMAINS4_8MMA_AtomIJNS4_4SM904GMMA26MMA_64x16x32_S32S8S8_SS_TNEEEENS4_6LayoutINS5_IJNSA_ILi2EEESB_SB_EEENS5_IJSB_NSA_ILi0EEESS_EEEEENS5_IJNS4_10UnderscoreESV_SV_EEEEENS4_13SM90_TMA_LOADENS4_14ComposedLayoutINS4_7SwizzleILi3ELi4ELi3EEENS4_18smem_ptr_flag_bitsILi8EEENSP_INS5_IJNSA_ILi8EEESF_EEENS5_IJSF_SB_EEEEEEEvNS4_8identityESY_S18_vS19_EENS_8epilogue10collective6detail29Sm90TmaWarpSpecializedAdapterINS1C_15DefaultEpilogueIaSI_SI_NS1B_6thread17LinearCombinationIaLi1EiiLNS1G_9ScaleType4KindE0ELNS_15FloatRoundStyleE2EaEENS1_15EpilogueDefaultEEEEEvvEEEEvNT_6ParamsE)
        /*0014*/ 	.word	0x00000000


	//----- nvinfo : EIATTR_MIN_STACK_SIZE
	.align		4
.L_17:
        /*0018*/ 	.byte	0x04, 0x12
        /*001a*/ 	.short	(.L_19 - .L_18)
	.align		4
.L_18:
        /*001c*/ 	.word	index@(_ZN7cutlass13device_kernelINS_4gemm6kernel13GemmUniversalIN4cute5tupleIJiiiiEEENS1_10collective13CollectiveMmaINS1_34MainloopSm90TmaGmmaWarpSpecializedILi7ENS5_IJNS4_1CILi1EEESB_SB_EEENS1_35KernelTmaWarpSpecializedCooperativeEEENS5_IJNSA_ILi128EEENSA_ILi112EEESF_EEEaNS5_IJlSB_lEEEaSI_NS4_8TiledMMAINS4_8MMA_AtomIJNS4_4SM904GMMA26MMA_64x16x32_S32S8S8_SS_TNEEEENS4_6LayoutINS5_IJNSA_ILi2EEESB_SB_EEENS5_IJSB_NSA_ILi0EEESS_EEEEENS5_IJNS4_10UnderscoreESV_SV_EEEEENS4_13SM90_TMA_LOADENS4_14ComposedLayoutINS4_7SwizzleILi3ELi4ELi3EEENS4_18smem_ptr_flag_bitsILi8EEENSP_INS5_IJNSA_ILi8EEESF_EEENS5_IJSF_SB_EEEEEEEvNS4_8identityESY_S18_vS19_EENS_8epilogue10collective6detail29Sm90TmaWarpSpecializedAdapterINS1C_15DefaultEpilogueIaSI_SI_NS1B_6thread17LinearCombinationIaLi1EiiLNS1G_9ScaleType4KindE0ELNS_15FloatRoundStyleE2EaEENS1_15EpilogueDefaultEEEEEvvEEEEvNT_6ParamsE)
        /*0020*/ 	.word	0x00000000
.L_19:


//--------------------- .nv.compat                --------------------------
	.section	.nv.compat,"",@"SHT_CUDA_COMPAT_INFO"
	.align	4
        /*0000*/ 	.byte	0x02, 0x09, 0x01, 0x00, 0x02, 0x02, 0x04, 0x00, 0x02, 0x05, 0x05, 0x00, 0x03, 0x07, 0x01, 0x01
        /*0010*/ 	.byte	0x02, 0x03, 0x01, 0x00, 0x02, 0x06, 0x01, 0x00, 0x04, 0x0b, 0x08, 0x00, 0x00, 0x00, 0x00, 0x00
        /*0020*/ 	.byte	0x00, 0x00, 0x00, 0x00


//--------------------- .nv.info._ZN7cutlass13device_kernelINS_4gemm6kernel13GemmUniversalIN4cute5tupleIJiiiiEEENS1_10collective13CollectiveMmaINS1_34MainloopSm90TmaGmmaWarpSpecializedILi7ENS5_IJNS4_1CILi1EEESB_SB_EEENS1_35KernelTmaWarpSpecializedCooperativeEEENS5_IJNSA_ILi128EEENSA_ILi112EEESF_EEEaNS5_IJlSB_lEEEaSI_NS4_8TiledMMAINS4_8MMA_AtomIJNS4_4SM904GMMA26MMA_64x16x32_S32S8S8_SS_TNEEEENS4_6LayoutINS5_IJNSA_ILi2EEESB_SB_EEENS5_IJSB_NSA_ILi0EEESS_EEEEENS5_IJNS4_10UnderscoreESV_SV_EEEEENS4_13SM90_TMA_LOADENS4_14ComposedLayoutINS4_7SwizzleILi3ELi4ELi3EEENS4_18smem_ptr_flag_bitsILi8EEENSP_INS5_IJNSA_ILi8EEESF_EEENS5_IJSF_SB_EEEEEEEvNS4_8identityESY_S18_vS19_EENS_8epilogue10collective6detail29Sm90TmaWarpSpecializedAdapterINS1C_15DefaultEpilogueIaSI_SI_NS1B_6thread17LinearCombinationIaLi1EiiLNS1G_9ScaleType4KindE0ELNS_15FloatRoundStyleE2EaEENS1_15EpilogueDefaultEEEEEvvEEEEvNT_6ParamsE --------------------------
	.section	.nv.info._ZN7cutlass13device_kernelINS_4gemm6kernel13GemmUniversalIN4cute5tupleIJiiiiEEENS1_10collective13CollectiveMmaINS1_34MainloopSm90TmaGmmaWarpSpecializedILi7ENS5_IJNS4_1CILi1EEESB_SB_EEENS1_35KernelTmaWarpSpecializedCooperativeEEENS5_IJNSA_ILi128EEENSA_ILi112EEESF_EEEaNS5_IJlSB_lEEEaSI_NS4_8TiledMMAINS4_8MMA_AtomIJNS4_4SM904GMMA26MMA_64x16x32_S32S8S8_SS_TNEEEENS4_6LayoutINS5_IJNSA_ILi2EEESB_SB_EEENS5_IJSB_NSA_ILi0EEESS_EEEEENS5_IJNS4_10UnderscoreESV_SV_EEEEENS4_13SM90_TMA_LOADENS4_14ComposedLayoutINS4_7SwizzleILi3ELi4ELi3EEENS4_18smem_ptr_flag_bitsILi8EEENSP_INS5_IJNSA_ILi8EEESF_EEENS5_IJSF_SB_EEEEEEEvNS4_8identityESY_S18_vS19_EENS_8epilogue10collective6detail29Sm90TmaWarpSpecializedAdapterINS1C_15DefaultEpilogueIaSI_SI_NS1B_6thread17LinearCombinationIaLi1EiiLNS1G_9ScaleType4KindE0ELNS_15FloatRoundStyleE2EaEENS1_15EpilogueDefaultEEEEEvvEEEEvNT_6ParamsE,"",@"SHT_CUDA_INFO"
	.sectionflags	@""
	.align	4


	//----- nvinfo : EIATTR_CUDA_API_VERSION
	.align		4
        /*0000*/ 	.byte	0x04, 0x37
        /*0002*/ 	.short	(.L_21 - .L_20)
.L_20:
        /*0004*/ 	.word	0x00000082


	//----- nvinfo : EIATTR_KPARAM_INFO
	.align		4
.L_21:
        /*0008*/ 	.byte	0x04, 0x17
        /*000a*/ 	.short	(.L_23 - .L_22)
.L_22:
        /*000c*/ 	.word	0x00000000
        /*0010*/ 	.short	0x0000
        /*0012*/ 	.short	0x0070
        /*0014*/ 	.byte	0x00, 0xf0, 0x01, 0x10


	//----- nvinfo : EIATTR_SPARSE_MMA_MASK
	.align		4
.L_23:
        /*0018*/ 	.byte	0x03, 0x50
        /*001a*/ 	.short	0x0000


	//----- nvinfo : EIATTR_MAXREG_COUNT
	.align		4
        /*001c*/ 	.byte	0x03, 0x1b
        /*001e*/ 	.short	0x00a8


	//----- nvinfo : EIATTR_NUM_BARRIERS
	.align		4
        /*0020*/ 	.byte	0x02, 0x4c
        /*0022*/ 	.byte	0x01
	.zero		1


	//----- nvinfo : EIATTR_EXTERNS
	.align		4
        /*0024*/ 	.byte	0x04, 0x0f
        /*0026*/ 	.short	(.L_25 - .L_24)


	//   ....[0]....
	.align		4
.L_24:
        /*0028*/ 	.word	index@(__assertfail)


	//----- nvinfo : EIATTR_MERCURY_ISA_VERSION
	.align		4
.L_25:
        /*002c*/ 	.byte	0x03, 0x5f
        /*002e*/ 	.short	0x0101


	//----- nvinfo : EIATTR_INT_WARP_WIDE_INSTR_OFFSETS
	.align		4
        /*0030*/ 	.byte	0x04, 0x31
        /*0032*/ 	.short	(.L_27 - .L_26)


	//   ....[0]....
.L_26:
        /*0034*/ 	.word	0x00000410


	//   ....[1]....
        /*0038*/ 	.word	0x00000440


	//   ....[2]....
        /*003c*/ 	.word	0x00000520


	//----- nvinfo : EIATTR_COOP_GROUP_MASK_REGIDS
	.align		4
.L_27:
        /*0040*/ 	.byte	0x04, 0x29
        /*0042*/ 	.short	(.L_29 - .L_28)


	//   ....[0]....
.L_28:
        /*0044*/ 	.word	0xffffffff


	//   ....[1]....
        /*0048*/ 	.word	0xffffffff


	//   ....[2]....
        /*004c*/ 	.word	0xffffffff


	//   ....[3]....
        /*0050*/ 	.word	0xffffffff


	//   ....[4]....
        /*0054*/ 	.word	0xffffffff


	//----- nvinfo : EIATTR_COOP_GROUP_INSTR_OFFSETS
	.align		4
.L_29:
        /*0058*/ 	.byte	0x04, 0x28
        /*005a*/ 	.short	(.L_31 - .L_30)


	//   ....[0]....
.L_30:
        /*005c*/ 	.word	0x00000060


	//   ....[1]....
        /*0060*/ 	.word	0x00000070


	//   ....[2]....
        /*0064*/ 	.word	0x00000130


	//   ....[3]....
        /*0068*/ 	.word	0x00000320


	//   ....[4]....
        /*006c*/ 	.word	0x00000fc0


	//----- nvinfo : EIATTR_REG_RECONFIG
	.align		4
.L_31:
        /*0070*/ 	.byte	0x01, 0x54
	.zero		2


	//----- nvinfo : EIATTR_SYSCALL_OFFSETS
	.align		4
        /*0074*/ 	.byte	0x04, 0x46
        /*0076*/ 	.short	(.L_33 - .L_32)


	//   ....[0]....
.L_32:
        /*0078*/ 	.word	0x00001180


	//----- nvinfo : EIATTR_MBARRIER_INSTR_OFFSETS
	.align		4
.L_33:
        /*007c*/ 	.byte	0x04, 0x39
        /*007e*/ 	.short	(.L_35 - .L_34)


	//   ....[0]....
.L_34:
        /*0080*/ 	.word	0x00000230
        /*0084*/ 	.word	0x000000ff
        /*0088*/ 	.word	0x00000000
        /*008c*/ 	.short	0x0100
        /*008e*/ 	.byte	0x08
	.zero		1


	//   ....[1]....
        /*0090*/ 	.word	0x00000240
        /*0094*/ 	.word	0x000000ff
        /*0098*/ 	.word	0x00000038
        /*009c*/ 	.short	0x0100
        /*009e*/ 	.byte	0x08
	.zero		1


	//   ....[2]....
        /*00a0*/ 	.word	0x00000250
        /*00a4*/ 	.word	0x000000ff
        /*00a8*/ 	.word	0x00000008
        /*00ac*/ 	.short	0x0100
        /*00ae*/ 	.byte	0x08
	.zero		1


	//   ....[3]....
        /*00b0*/ 	.word	0x00000260
        /*00b4*/ 	.word	0x000000ff
        /*00b8*/ 	.word	0x00000040
        /*00bc*/ 	.short	0x0100
        /*00be*/ 	.byte	0x08
	.zero		1


	//   ....[4]....
        /*00c0*/ 	.word	0x00000270
        /*00c4*/ 	.word	0x000000ff
        /*00c8*/ 	.word	0x00000010
        /*00cc*/ 	.short	0x0100
        /*00ce*/ 	.byte	0x08
	.zero		1


	//   ....[5]....
        /*00d0*/ 	.word	0x00000280
        /*00d4*/ 	.word	0x000000ff
        /*00d8*/ 	.word	0x00000048
        /*00dc*/ 	.short	0x0100
        /*00de*/ 	.byte	0x08
	.zero		1


	//   ....[6]....
        /*00e0*/ 	.word	0x00000290
        /*00e4*/ 	.word	0x000000ff
        /*00e8*/ 	.word	0x00000018
        /*00ec*/ 	.short	0x0100
        /*00ee*/ 	.byte	0x08
	.zero		1


	//   ....[7]....
        /*00f0*/ 	.word	0x000002a0
        /*00f4*/ 	.word	0x000000ff
        /*00f8*/ 	.word	0x00000050
        /*00fc*/ 	.short	0x0100
        /*00fe*/ 	.byte	0x08
	.zero		1


	//   ....[8]....
        /*0100*/ 	.word	0x000002b0
        /*0104*/ 	.word	0x000000ff
        /*0108*/ 	.word	0x00000020
        /*010c*/ 	.short	0x0100
        /*010e*/ 	.byte	0x08
	.zero		1


	//   ....[9]....
        /*0110*/ 	.word	0x000002c0
        /*0114*/ 	.word	0x000000ff
        /*0118*/ 	.word	0x00000058
        /*011c*/ 	.short	0x0100
        /*011e*/ 	.byte	0x08
	.zero		1


	//   ....[10]....
        /*0120*/ 	.word	0x000002d0
        /*0124*/ 	.word	0x000000ff
        /*0128*/ 	.word	0x00000028
        /*012c*/ 	.short	0x0100
        /*012e*/ 	.byte	0x08
	.zero		1


	//   ....[11]....
        /*0130*/ 	.word	0x000002e0
        /*0134*/ 	.word	0x000000ff
        /*0138*/ 	.word	0x00000060
        /*013c*/ 	.short	0x0100
        /*013e*/ 	.byte	0x08
	.zero		1


	//   ....[12]....
        /*0140*/ 	.word	0x000002f0
        /*0144*/ 	.word	0x000000ff
        /*0148*/ 	.word	0x00000030
        /*014c*/ 	.short	0x0100
        /*014e*/ 	.byte	0x08
	.zero		1


	//   ....[13]....
        /*0150*/ 	.word	0x00000300
        /*0154*/ 	.word	0x000000ff
        /*0158*/ 	.word	0x00000068
        /*015c*/ 	.short	0x0100
        /*015e*/ 	.byte	0x08
	.zero		1


	//   ....[14]....
        /*0160*/ 	.word	0x00000590
        /*0164*/ 	.word	0x000000ff
        /*0168*/ 	.word	0x00000080
        /*016c*/ 	.short	0x0100
        /*016e*/ 	.byte	0x06
	.zero		1


	//   ....[15]....
        /*0170*/ 	.word	0x000005f0
        /*0174*/ 	.word	0x000000ff
        /*0178*/ 	.word	0x00000088
        /*017c*/ 	.short	0x0100
        /*017e*/ 	.byte	0x06
	.zero		1


	//   ....[16]....
        /*0180*/ 	.word	0x00001250
        /*0184*/ 	.word	0x00000003
        /*0188*/ 	.word	0x00000000
        /*018c*/ 	.short	0x010a
        /*018e*/ 	.byte	0x3f
	.zero		1


	//   ....[17]....
        /*0190*/ 	.word	0x00001290
        /*0194*/ 	.word	0x00000003
        /*0198*/ 	.word	0x00000000
        /*019c*/ 	.short	0x010a
        /*019e*/ 	.byte	0x3f
	.zero		1


	//   ....[18]....
        /*01a0*/ 	.word	0x00002030
        /*01a4*/ 	.word	0x00000005
        /*01a8*/ 	.word	0x00000000
        /*01ac*/ 	.short	0x010a
        /*01ae*/ 	.byte	0x3f
	.zero		1


	//   ....[19]....
        /*01b0*/ 	.word	0x00002070
        /*01b4*/ 	.word	0x00000005
        /*01b8*/ 	.word	0x00000000
        /*01bc*/ 	.short	0x010a
        /*01be*/ 	.byte	0x3f
	.zero		1


	//   ....[20]....
        /*01c0*/ 	.word	0x00002bd0
        /*01c4*/ 	.word	0x00000004
        /*01c8*/ 	.word	0x00000000
        /*01cc*/ 	.short	0x0101
        /*01ce*/ 	.byte	0x3f
	.zero		1


	//   ....[21]....
        /*01d0*/ 	.word	0x00002dd0
        /*01d4*/ 	.word	0x00000000
        /*01d8*/ 	.word	0x00000000
        /*01dc*/ 	.short	0x0101
        /*01de*/ 	.byte	0x3f
	.zero		1


	//   ....[22]....
        /*01e0*/ 	.word	0x000070c0
        /*01e4*/ 	.word	0x0000000e
        /*01e8*/ 	.word	0x00000038
        /*01ec*/ 	.short	0x010a
        /*01ee*/ 	.byte	0x3f
	.zero		1


	//   ....[23]....
        /*01f0*/ 	.word	0x000074a0
        /*01f4*/ 	.word	0x00000006
        /*01f8*/ 	.word	0x00000088
        /*01fc*/ 	.short	0x0101
        /*01fe*/ 	.byte	0x3f
	.zero		1


	//   ....[24]....
        /*0200*/ 	.word	0x00007b90
        /*0204*/ 	.word	0x00000007
        /*0208*/ 	.word	0x00000000
        /*020c*/ 	.short	0x010a
        /*020e*/ 	.byte	0x3f
	.zero		1


	//   ....[25]....
        /*0210*/ 	.word	0x00007c10
        /*0214*/ 	.word	0x00000009
        /*0218*/ 	.word	0x00000000
        /*021c*/ 	.short	0x010a
        /*021e*/ 	.byte	0x3f
	.zero		1


	//   ....[26]....
        /*0220*/ 	.word	0x00007ca0
        /*0224*/ 	.word	0x00000006
        /*0228*/ 	.word	0x00000000
        /*022c*/ 	.short	0x010a
        /*022e*/ 	.byte	0x3f
	.zero		1


	//   ....[27]....
        /*0230*/ 	.word	0x00007d30
        /*0234*/ 	.word	0x00000009
        /*0238*/ 	.word	0x00000000
        /*023c*/ 	.short	0x010a
        /*023e*/ 	.byte	0x3f
	.zero		1


	//   ....[28]....
        /*0240*/ 	.word	0x00007dc0
        /*0244*/ 	.word	0x00000006
        /*0248*/ 	.word	0x00000000
        /*024c*/ 	.short	0x010a
        /*024e*/ 	.byte	0x3f
	.zero		1


	//   ....[29]....
        /*0250*/ 	.word	0x00007e50
        /*0254*/ 	.word	0x00000009
        /*0258*/ 	.word	0x00000000
        /*025c*/ 	.short	0x010a
        /*025e*/ 	.byte	0x3f
	.zero		1


	//   ....[30]....
        /*0260*/ 	.word	0x00007ee0
        /*0264*/ 	.word	0x00000003
        /*0268*/ 	.word	0x00000000
        /*026c*/ 	.short	0x010a
        /*026e*/ 	.byte	0x3f
	.zero		1


	//   ....[31]....
        /*0270*/ 	.word	0x00007f40
        /*0274*/ 	.word	0x00000003
        /*0278*/ 	.word	0x00000000
        /*027c*/ 	.short	0x010a
        /*027e*/ 	.byte	0x3f
	.zero		1


	//   ....[32]....
        /*0280*/ 	.word	0x00007f90
        /*0284*/ 	.word	0x00000005
        /*0288*/ 	.word	0x00000000
        /*028c*/ 	.short	0x010a
        /*028e*/ 	.byte	0x3f
	.zero		1


	//   ....[33]....
        /*0290*/ 	.word	0x00008060
        /*0294*/ 	.word	0x0000000e
        /*0298*/ 	.word	0x00000038
        /*029c*/ 	.short	0x010a
        /*029e*/ 	.byte	0x3f
	.zero		1


	//   ....[34]....
        /*02a0*/ 	.word	0x00008130
        /*02a4*/ 	.word	0x00000007
        /*02a8*/ 	.word	0x00000000
        /*02ac*/ 	.short	0x010a
        /*02ae*/ 	.byte	0x3f
	.zero		1


	//   ....[35]....
        /*02b0*/ 	.word	0x00008180
        /*02b4*/ 	.word	0x00000009
        /*02b8*/ 	.word	0x00000000
        /*02bc*/ 	.short	0x010a
        /*02be*/ 	.byte	0x3f
	.zero		1


	//   ....[36]....
        /*02c0*/ 	.word	0x000081d0
        /*02c4*/ 	.word	0x00000006
        /*02c8*/ 	.word	0x00000000
        /*02cc*/ 	.short	0x010a
        /*02ce*/ 	.byte	0x3f
	.zero		1


	//   ....[37]....
        /*02d0*/ 	.word	0x00008220
        /*02d4*/ 	.word	0x00000009
        /*02d8*/ 	.word	0x00000000
        /*02dc*/ 	.short	0x010a
        /*02de*/ 	.byte	0x3f
	.zero		1


	//   ....[38]....
        /*02e0*/ 	.word	0x00008270
        /*02e4*/ 	.word	0x00000006
        /*02e8*/ 	.word	0x00000000
        /*02ec*/ 	.short	0x010a
        /*02ee*/ 	.byte	0x3f
	.zero		1


	//   ....[39]....
        /*02f0*/ 	.word	0x000082c0
        /*02f4*/ 	.word	0x00000009
        /*02f8*/ 	.word	0x00000000
        /*02fc*/ 	.short	0x010a
        /*02fe*/ 	.byte	0x3f
	.zero		1


	//----- nvinfo : EIATTR_NUM_MBARRIERS
	.align		4
.L_35:
        /*0300*/ 	.byte	0x03, 0x38
        /*0302*/ 	.short	0x0010


	//----- nvinfo : EIATTR_EXIT_INSTR_OFFSETS
	.align		4
        /*0304*/ 	.byte	0x04, 0x1c
        /*0306*/ 	.short	(.L_37 - .L_36)


	//   ....[0]....
.L_36:
        /*0308*/ 	.word	0x00000640


	//   ....[1]....
        /*030c*/ 	.word	0x00000f00


	//   ....[2]....
        /*0310*/ 	.word	0x00006730


	//   ....[3]....
        /*0314*/ 	.word	0x00006d60


	//   ....[4]....
        /*0318*/ 	.word	0x00007f30


	//----- nvinfo : EIATTR_MAX_THREADS
	.align		4
.L_37:
        /*031c*/ 	.byte	0x04, 0x05
        /*031e*/ 	.short	(.L_39 - .L_38)
.L_38:
        /*0320*/ 	.word	0x00000180
        /*0324*/ 	.word	0x00000001
        /*0328*/ 	.word	0x00000001


	//----- nvinfo : EIATTR_CRS_STACK_SIZE
	.align		4
.L_39:
        /*032c*/ 	.byte	0x04, 0x1e
        /*032e*/ 	.short	(.L_41 - .L_40)
.L_40:
        /*0330*/ 	.word	0x00000000


	//----- nvinfo : EIATTR_CBANK_PARAM_SIZE
	.align		4
.L_41:
        /*0334*/ 	.byte	0x03, 0x19
        /*0336*/ 	.short	0x0470


	//----- nvinfo : EIATTR_PARAM_CBANK
	.align		4
        /*0338*/ 	.byte	0x04, 0x0a
        /*033a*/ 	.short	(.L_43 - .L_42)
	.align		4
.L_42:
        /*033c*/ 	.word	index@(.nv.constant0._ZN7cutlass13device_kernelINS_4gemm6kernel13GemmUniversalIN4cute5tupleIJiiiiEEENS1_10collective13CollectiveMmaINS1_34MainloopSm90TmaGmmaWarpSpecializedILi7ENS5_IJNS4_1CILi1EEESB_SB_EEENS1_35KernelTmaWarpSpecializedCooperativeEEENS5_IJNSA_ILi128EEENSA_ILi112EEESF_EEEaNS5_IJlSB_lEEEaSI_NS4_8TiledMMAINS4_8MMA_AtomIJNS4_4SM904GMMA26MMA_64x16x32_S32S8S8_SS_TNEEEENS4_6LayoutINS5_IJNSA_ILi2EEESB_SB_EEENS5_IJSB_NSA_ILi0EEESS_EEEEENS5_IJNS4_10UnderscoreESV_SV_EEEEENS4_13SM90_TMA_LOADENS4_14ComposedLayoutINS4_7SwizzleILi3ELi4ELi3EEENS4_18smem_ptr_flag_bitsILi8EEENSP_INS5_IJNSA_ILi8EEESF_EEENS5_IJSF_SB_EEEEEEEvNS4_8identityESY_S18_vS19_EENS_8epilogue10collective6detail29Sm90TmaWarpSpecializedAdapterINS1C_15DefaultEpilogueIaSI_SI_NS1B_6thread17LinearCombinationIaLi1EiiLNS1G_9ScaleType4KindE0ELNS_15FloatRoundStyleE2EaEENS1_15EpilogueDefaultEEEEEvvEEEEvNT_6ParamsE)
        /*0340*/ 	.short	0x0210
        /*0342*/ 	.short	0x0470


	//----- nvinfo : EIATTR_SW_WAR
	.align		4
.L_43:
        /*0344*/ 	.byte	0x04, 0x36
        /*0346*/ 	.short	(.L_45 - .L_44)
.L_44:
        /*0348*/ 	.word	0x00000008
.L_45:


//--------------------- .nv.callgraph             --------------------------
	.section	.nv.callgraph,"",@"SHT_CUDA_CALLGRAPH"
	.align	4
	.sectionentsize	8
	.align		4
        /*0000*/ 	.word	0x00000000
	.align		4
        /*0004*/ 	.word	0xffffffff
	.align		4
        /*0008*/ 	.word	index@(_ZN7cutlass13device_kernelINS_4gemm6kernel13GemmUniversalIN4cute5tupleIJiiiiEEENS1_10collective13CollectiveMmaINS1_34MainloopSm90TmaGmmaWarpSpecializedILi7ENS5_IJNS4_1CILi1EEESB_SB_EEENS1_35KernelTmaWarpSpecializedCooperativeEEENS5_IJNSA_ILi128EEENSA_ILi112EEESF_EEEaNS5_IJlSB_lEEEaSI_NS4_8TiledMMAINS4_8MMA_AtomIJNS4_4SM904GMMA26MMA_64x16x32_S32S8S8_SS_TNEEEENS4_6LayoutINS5_IJNSA_ILi2EEESB_SB_EEENS5_IJSB_NSA_ILi0EEESS_EEEEENS5_IJNS4_10UnderscoreESV_SV_EEEEENS4_13SM90_TMA_LOADENS4_14ComposedLayoutINS4_7SwizzleILi3ELi4ELi3EEENS4_18smem_ptr_flag_bitsILi8EEENSP_INS5_IJNSA_ILi8EEESF_EEENS5_IJSF_SB_EEEEEEEvNS4_8identityESY_S18_vS19_EENS_8epilogue10collective6detail29Sm90TmaWarpSpecializedAdapterINS1C_15DefaultEpilogueIaSI_SI_NS1B_6thread17LinearCombinationIaLi1EiiLNS1G_9ScaleType4KindE0ELNS_15FloatRoundStyleE2EaEENS1_15EpilogueDefaultEEEEEvvEEEEvNT_6ParamsE)
	.align		4
        /*000c*/ 	.word	index@(__assertfail)
	.align		4
        /*0010*/ 	.word	0x00000000
	.align		4
        /*0014*/ 	.word	0xfffffffe
	.align		4
        /*0018*/ 	.word	0x00000000
	.align		4
        /*001c*/ 	.word	0xfffffffd
	.align		4
        /*0020*/ 	.word	0x00000000
	.align		4
        /*0024*/ 	.word	0xfffffffc


//--------------------- .nv.constant4             --------------------------
	.section	.nv.constant4,"a",@progbits
	.align	8
	.align		8
.nv.constant4:
        /*0000*/ 	.dword	__assertfail
	.align		8
        /*0008*/ 	.dword	__unnamed_1
	.align		8
        /*0010*/ 	.dword	_ZN39_INTERNAL_f1f58d43_4_k_cu_edc96094_63124cuda3std3__45__cpo5beginE
	.align		8
        /*0018*/ 	.dword	_ZN39_INTERNAL_f1f58d43_4_k_cu_edc96094_63124cuda3std3__45__cpo3endE
	.align		8
        /*0020*/ 	.dword	_ZN39_INTERNAL_f1f58d43_4_k_cu_edc96094_63124cuda3std3__45__cpo6cbeginE
	.align		8
        /*0028*/ 	.dword	_ZN39_INTERNAL_f1f58d43_4_k_cu_edc96094_63124cuda3std3__45__cpo4cendE
	.align		8
        /*0030*/ 	.dword	_ZN39_INTERNAL_f1f58d43_4_k_cu_edc96094_63124cuda3std3__441_GLOBAL__N__f1f58d43_4_k_cu_edc96094_63126ignoreE
	.align		8
        /*0038*/ 	.dword	_ZN39_INTERNAL_f1f58d43_4_k_cu_edc96094_63124cuda3std3__419piecewise_constructE
	.align		8
        /*0040*/ 	.dword	_ZN39_INTERNAL_f1f58d43_4_k_cu_edc96094_63124cuda3std3__48in_placeE
	.align		8
        /*0048*/ 	.dword	_ZN39_INTERNAL_f1f58d43_4_k_cu_edc96094_63124cuda3std6ranges3__45__cpo4swapE
	.align		8
        /*0050*/ 	.dword	_ZN39_INTERNAL_f1f58d43_4_k_cu_edc96094_63124cuda3std6ranges3__45__cpo9iter_moveE
	.align		8
        /*0058*/ 	.dword	_ZN39_INTERNAL_f1f58d43_4_k_cu_edc96094_63124cute7productE
	.align		8
        /*0060*/ 	.dword	_ZN39_INTERNAL_f1f58d43_4_k_cu_edc96094_63124cute1_E
	.align		8
        /*0068*/ 	.dword	$str$22
	.align		8
        /*0070*/ 	.dword	$str$23


//--------------------- .text._ZN7cutlass13device_kernelINS_4gemm6kernel13GemmUniversalIN4cute5tupleIJiiiiEEENS1_10collective13CollectiveMmaINS1_34MainloopSm90TmaGmmaWarpSpecializedILi7ENS5_IJNS4_1CILi1EEESB_SB_EEENS1_35KernelTmaWarpSpecializedCooperativeEEENS5_IJNSA_ILi128EEENSA_ILi112EEESF_EEEaNS5_IJlSB_lEEEaSI_NS4_8TiledMMAINS4_8MMA_AtomIJNS4_4SM904GMMA26MMA_64x16x32_S32S8S8_SS_TNEEEENS4_6LayoutINS5_IJNSA_ILi2EEESB_SB_EEENS5_IJSB_NSA_ILi0EEESS_EEEEENS5_IJNS4_10UnderscoreESV_SV_EEEEENS4_13SM90_TMA_LOADENS4_14ComposedLayoutINS4_7SwizzleILi3ELi4ELi3EEENS4_18smem_ptr_flag_bitsILi8EEENSP_INS5_IJNSA_ILi8EEESF_EEENS5_IJSF_SB_EEEEEEEvNS4_8identityESY_S18_vS19_EENS_8epilogue10collective6detail29Sm90TmaWarpSpecializedAdapterINS1C_15DefaultEpilogueIaSI_SI_NS1B_6thread17LinearCombinationIaLi1EiiLNS1G_9ScaleType4KindE0ELNS_15FloatRoundStyleE2EaEENS1_15EpilogueDefaultEEEEEvvEEEEvNT_6ParamsE --------------------------
	.section	.text._ZN7cutlass13device_kernelINS_4gemm6kernel13GemmUniversalIN4cute5tupleIJiiiiEEENS1_10collective13CollectiveMmaINS1_34MainloopSm90TmaGmmaWarpSpecializedILi7ENS5_IJNS4_1CILi1EEESB_SB_EEENS1_35KernelTmaWarpSpecializedCooperativeEEENS5_IJNSA_ILi128EEENSA_ILi112EEESF_EEEaNS5_IJlSB_lEEEaSI_NS4_8TiledMMAINS4_8MMA_AtomIJNS4_4SM904GMMA26MMA_64x16x32_S32S8S8_SS_TNEEEENS4_6LayoutINS5_IJNSA_ILi2EEESB_SB_EEENS5_IJSB_NSA_ILi0EEESS_EEEEENS5_IJNS4_10UnderscoreESV_SV_EEEEENS4_13SM90_TMA_LOADENS4_14ComposedLayoutINS4_7SwizzleILi3ELi4ELi3EEENS4_18smem_ptr_flag_bitsILi8EEENSP_INS5_IJNSA_ILi8EEESF_EEENS5_IJSF_SB_EEEEEEEvNS4_8identityESY_S18_vS19_EENS_8epilogue10collective6detail29Sm90TmaWarpSpecializedAdapterINS1C_15DefaultEpilogueIaSI_SI_NS1B_6thread17LinearCombinationIaLi1EiiLNS1G_9ScaleType4KindE0ELNS_15FloatRoundStyleE2EaEENS1_15EpilogueDefaultEEEEEvvEEEEvNT_6ParamsE,"ax",@progbits
	.align	128
.text._ZN7cutlass13device_kernelINS_4gemm6kernel13GemmUniversalIN4cute5tupleIJiiiiEEENS1_10collective13CollectiveMmaINS1_34MainloopSm90TmaGmmaWarpSpecializedILi7ENS5_IJNS4_1CILi1EEESB_SB_EEENS1_35KernelTmaWarpSpecializedCooperativeEEENS5_IJNSA_ILi128EEENSA_ILi112EEESF_EEEaNS5_IJlSB_lEEEaSI_NS4_8TiledMMAINS4_8MMA_AtomIJNS4_4SM904GMMA26MMA_64x16x32_S32S8S8_SS_TNEEEENS4_6LayoutINS5_IJNSA_ILi2EEESB_SB_EEENS5_IJSB_NSA_ILi0EEESS_EEEEENS5_IJNS4_10UnderscoreESV_SV_EEEEENS4_13SM90_TMA_LOADENS4_14ComposedLayoutINS4_7SwizzleILi3ELi4ELi3EEENS4_18smem_ptr_flag_bitsILi8EEENSP_INS5_IJNSA_ILi8EEESF_EEENS5_IJSF_SB_EEEEEEEvNS4_8identityESY_S18_vS19_EENS_8epilogue10collective6detail29Sm90TmaWarpSpecializedAdapterINS1C_15DefaultEpilogueIaSI_SI_NS1B_6thread17LinearCombinationIaLi1EiiLNS1G_9ScaleType4KindE0ELNS_15FloatRoundStyleE2EaEENS1_15EpilogueDefaultEEEEEvvEEEEvNT_6ParamsE:
        .type           _ZN7cutlass13device_kernelINS_4gemm6kernel13GemmUniversalIN4cute5tupleIJiiiiEEENS1_10collective13CollectiveMmaINS1_34MainloopSm90TmaGmmaWarpSpecializedILi7ENS5_IJNS4_1CILi1EEESB_SB_EEENS1_35KernelTmaWarpSpecializedCooperativeEEENS5_IJNSA_ILi128EEENSA_ILi112EEESF_EEEaNS5_IJlSB_lEEEaSI_NS4_8TiledMMAINS4_8MMA_AtomIJNS4_4SM904GMMA26MMA_64x16x32_S32S8S8_SS_TNEEEENS4_6LayoutINS5_IJNSA_ILi2EEESB_SB_EEENS5_IJSB_NSA_ILi0EEESS_EEEEENS5_IJNS4_10UnderscoreESV_SV_EEEEENS4_13SM90_TMA_LOADENS4_14ComposedLayoutINS4_7SwizzleILi3ELi4ELi3EEENS4_18smem_ptr_flag_bitsILi8EEENSP_INS5_IJNSA_ILi8EEESF_EEENS5_IJSF_SB_EEEEEEEvNS4_8identityESY_S18_vS19_EENS_8epilogue10collective6detail29Sm90TmaWarpSpecializedAdapterINS1C_15DefaultEpilogueIaSI_SI_NS1B_6thread17LinearCombinationIaLi1EiiLNS1G_9ScaleType4KindE0ELNS_15FloatRoundStyleE2EaEENS1_15EpilogueDefaultEEEEEvvEEEEvNT_6ParamsE,@function
        .size           _ZN7cutlass13device_kernelINS_4gemm6kernel13GemmUniversalIN4cute5tupleIJiiiiEEENS1_10collective13CollectiveMmaINS1_34MainloopSm90TmaGmmaWarpSpecializedILi7ENS5_IJNS4_1CILi1EEESB_SB_EEENS1_35KernelTmaWarpSpecializedCooperativeEEENS5_IJNSA_ILi128EEENSA_ILi112EEESF_EEEaNS5_IJlSB_lEEEaSI_NS4_8TiledMMAINS4_8MMA_AtomIJNS4_4SM904GMMA26MMA_64x16x32_S32S8S8_SS_TNEEEENS4_6LayoutINS5_IJNSA_ILi2EEESB_SB_EEENS5_IJSB_NSA_ILi0EEESS_EEEEENS5_IJNS4_10UnderscoreESV_SV_EEEEENS4_13SM90_TMA_LOADENS4_14ComposedLayoutINS4_7SwizzleILi3ELi4ELi3EEENS4_18smem_ptr_flag_bitsILi8EEENSP_INS5_IJNSA_ILi8EEESF_EEENS5_IJSF_SB_EEEEEEEvNS4_8identityESY_S18_vS19_EENS_8epilogue10collective6detail29Sm90TmaWarpSpecializedAdapterINS1C_15DefaultEpilogueIaSI_SI_NS1B_6thread17LinearCombinationIaLi1EiiLNS1G_9ScaleType4KindE0ELNS_15FloatRoundStyleE2EaEENS1_15EpilogueDefaultEEEEEvvEEEEvNT_6ParamsE,(.L_x_188 - _ZN7cutlass13device_kernelINS_4gemm6kernel13GemmUniversalIN4cute5tupleIJiiiiEEENS1_10collective13CollectiveMmaINS1_34MainloopSm90TmaGmmaWarpSpecializedILi7ENS5_IJNS4_1CILi1EEESB_SB_EEENS1_35KernelTmaWarpSpecializedCooperativeEEENS5_IJNSA_ILi128EEENSA_ILi112EEESF_EEEaNS5_IJlSB_lEEEaSI_NS4_8TiledMMAINS4_8MMA_AtomIJNS4_4SM904GMMA26MMA_64x16x32_S32S8S8_SS_TNEEEENS4_6LayoutINS5_IJNSA_ILi2EEESB_SB_EEENS5_IJSB_NSA_ILi0EEESS_EEEEENS5_IJNS4_10UnderscoreESV_SV_EEEEENS4_13SM90_TMA_LOADENS4_14ComposedLayoutINS4_7SwizzleILi3ELi4ELi3EEENS4_18smem_ptr_flag_bitsILi8EEENSP_INS5_IJNSA_ILi8EEESF_EEENS5_IJSF_SB_EEEEEEEvNS4_8identityESY_S18_vS19_EENS_8epilogue10collective6detail29Sm90TmaWarpSpecializedAdapterINS1C_15DefaultEpilogueIaSI_SI_NS1B_6thread17LinearCombinationIaLi1EiiLNS1G_9ScaleType4KindE0ELNS_15FloatRoundStyleE2EaEENS1_15EpilogueDefaultEEEEEvvEEEEvNT_6ParamsE)
        .other          _ZN7cutlass13device_kernelINS_4gemm6kernel13GemmUniversalIN4cute5tupleIJiiiiEEENS1_10collective13CollectiveMmaINS1_34MainloopSm90TmaGmmaWarpSpecializedILi7ENS5_IJNS4_1CILi1EEESB_SB_EEENS1_35KernelTmaWarpSpecializedCooperativeEEENS5_IJNSA_ILi128EEENSA_ILi112EEESF_EEEaNS5_IJlSB_lEEEaSI_NS4_8TiledMMAINS4_8MMA_AtomIJNS4_4SM904GMMA26MMA_64x16x32_S32S8S8_SS_TNEEEENS4_6LayoutINS5_IJNSA_ILi2EEESB_SB_EEENS5_IJSB_NSA_ILi0EEESS_EEEEENS5_IJNS4_10UnderscoreESV_SV_EEEEENS4_13SM90_TMA_LOADENS4_14ComposedLayoutINS4_7SwizzleILi3ELi4ELi3EEENS4_18smem_ptr_flag_bitsILi8EEENSP_INS5_IJNSA_ILi8EEESF_EEENS5_IJSF_SB_EEEEEEEvNS4_8identityESY_S18_vS19_EENS_8epilogue10collective6detail29Sm90TmaWarpSpecializedAdapterINS1C_15DefaultEpilogueIaSI_SI_NS1B_6thread17LinearCombinationIaLi1EiiLNS1G_9ScaleType4KindE0ELNS_15FloatRoundStyleE2EaEENS1_15EpilogueDefaultEEEEEvvEEEEvNT_6ParamsE,@"STO_CUDA_ENTRY STV_DEFAULT"
_ZN7cutlass13device_kernelINS_4gemm6kernel13GemmUniversalIN4cute5tupleIJiiiiEEENS1_10collective13CollectiveMmaINS1_34MainloopSm90TmaGmmaWarpSpecializedILi7ENS5_IJNS4_1CILi1EEESB_SB_EEENS1_35KernelTmaWarpSpecializedCooperativeEEENS5_IJNSA_ILi128EEENSA_ILi112EEESF_EEEaNS5_IJlSB_lEEEaSI_NS4_8TiledMMAINS4_8MMA_AtomIJNS4_4SM904GMMA26MMA_64x16x32_S32S8S8_SS_TNEEEENS4_6LayoutINS5_IJNSA_ILi2EEESB_SB_EEENS5_IJSB_NSA_ILi0EEESS_EEEEENS5_IJNS4_10UnderscoreESV_SV_EEEEENS4_13SM90_TMA_LOADENS4_14ComposedLayoutINS4_7SwizzleILi3ELi4ELi3EEENS4_18smem_ptr_flag_bitsILi8EEENSP_INS5_IJNSA_ILi8EEESF_EEENS5_IJSF_SB_EEEEEEEvNS4_8identityESY_S18_vS19_EENS_8epilogue10collective6detail29Sm90TmaWarpSpecializedAdapterINS1C_15DefaultEpilogueIaSI_SI_NS1B_6thread17LinearCombinationIaLi1EiiLNS1G_9ScaleType4KindE0ELNS_15FloatRoundStyleE2EaEENS1_15EpilogueDefaultEEEEEvvEEEEvNT_6ParamsE:
[----:B------:R-:W0:Y:S01]  /*0000*/  LDC R1, c[0x0][0x28] ;  /* 0x00000a00ff017b82 */ /* 0x000e220000000800 */
[----:B------:R-:W1:Y:S01]  /*0010*/  S2R R18, SR_TID.X ;  /* 0x0000000000127919 */ /* 0x000e620000002100 */
[----:B------:R-:W-:Y:S01]  /*0020*/  ELECT P0, URZ, PT ;  /* 0x00000000003f782f */ /* 0x000fe20003800000 */
[----:B------:R-:W-:Y:S01]  /*0030*/  BSSY B0, `(.L_x_0) ;  /* 0x000000f000007945 */ /* 0x000fe20003800000 */
[--C-:B-1----:R-:W-:Y:S02]  /*0040*/  SHF.R.U32.HI R0, RZ, 0x5, R18.reuse ;  /* 0x00000005ff007819 */ /* 0x102fe40000011612 */
[----:B------:R-:W-:-:S03]  /*0050*/  SHF.R.U32.HI R2, RZ, 0x7, R18 ;  /* 0x00000007ff027819 */ /* 0x000fc60000011612 */
[----:B------:R-:W1:Y:S04]  /*0060*/  SHFL.IDX PT, R5, R0, RZ, 0x1f ;  /* 0x00001fff00057589 */ /* 0x000e6800000e0000 */
[----:B------:R2:W3:Y:S01]  /*0070*/  SHFL.IDX PT, R8, R2, RZ, 0x1f ;  /* 0x00001fff02087589 */ /* 0x0004e200000e0000 */
[----:B-1----:R-:W-:-:S13]  /*0080*/  ISETP.NE.OR P0, PT, R5, RZ, !P0 ;  /* 0x000000ff0500720c */ /* 0x002fda0004705670 */
[----:B0-23--:R-:W-:Y:S05]  /*0090*/  @P0 BRA `(.L_x_1) ;  /* 0x0000000000200947 */ /* 0x00dfea0003800000 */
[----:B------:R-:W-:Y:S02]  /*00a0*/  ULDC.64 UR4, c[0x0][0x198] ;  /* 0x0000660000047ab9 */ /* 0x000fe40000000a00 */
[----:B------:R-:W-:Y:S02]  /*00b0*/  UIADD3 UR6, UP0, UR4, 0xf0, URZ ;  /* 0x000000f004067890 */ /* 0x000fe4000ff1e03f */
[----:B------:R-:W-:Y:S02]  /*00c0*/  UIADD3 UR4, UP1, UR4, 0x1f0, URZ ;  /* 0x000001f004047890 */ /* 0x000fe4000ff3e03f */
[----:B------:R-:W-:Y:S02]  /*00d0*/  UIADD3.X UR7, URZ, UR5, URZ, UP0, !UPT ;  /* 0x000000053f077290 */ /* 0x000fe400087fe43f */
[----:B------:R-:W-:-:S07]  /*00e0*/  UIADD3.X UR5, URZ, UR5, URZ, UP1, !UPT ;  /* 0x000000053f057290 */ /* 0x000fce0008ffe43f */
[----:B------:R0:W-:Y:S02]  /*00f0*/  UTMACCTL.PF [UR6] ;  /* 0x00000000060079b9 */ /* 0x0001e40008040000 */
[----:B------:R0:W-:Y:S02]  /*0100*/  UTMACCTL.PF [UR4] ;  /* 0x00000000040079b9 */ /* 0x0001e40008040000 */
[----:B0-----:R-:W-:Y:S01]  /*0110*/  NOP ;  /* 0x0000000000007918 */ /* 0x001fe20000000000 */
.L_x_1:
[----:B------:R-:W-:Y:S05]  /*0120*/  BSYNC B0 ;  /* 0x0000000000007941 */ /* 0x000fea0003800000 */
.L_x_0:
[----:B------:R-:W0:Y:S02]  /*0130*/  SHFL.IDX PT, R2, R0, RZ, 0x1f ;  /* 0x00001fff00027589 */ /* 0x000e2400000e0000 */
[----:B0-----:R-:W-:-:S13]  /*0140*/  ISETP.NE.AND P0, PT, R2, RZ, PT ;  /* 0x000000ff0200720c */ /* 0x001fda0003f05270 */
[----:B------:R-:W-:Y:S05]  /*0150*/  @P0 BRA `(.L_x_2) ;  /* 0x0000000000700947 */ /* 0x000fea0003800000 */
[----:B------:R-:W0:Y:S01]  /*0160*/  S2UR UR8, SR_CgaCtaId ;  /* 0x00000000000879c3 */ /* 0x000e220000008800 */
[----:B------:R-:W-:Y:S01]  /*0170*/  UMOV UR4, 0x400 ;  /* 0x0000040000047882 */ /* 0x000fe20000000000 */
[----:B------:R-:W-:Y:S01]  /*0180*/  UMOV UR5, 0x1 ;  /* 0x0000000100057882 */ /* 0x000fe20000000000 */
[----:B------:R-:W-:Y:S01]  /*0190*/  UMOV UR6, 0x100 ;  /* 0x0000010000067882 */ /* 0x000fe20000000000 */
[----:B------:R-:W-:Y:S01]  /*01a0*/  ELECT P0, URZ, PT ;  /* 0x00000000003f782f */ /* 0x000fe20003800000 */
[----:B------:R-:W-:-:S04]  /*01b0*/  UIADD3 UR6, -UR6, 0x100000, URZ ;  /* 0x0010000006067890 */ /* 0x000fc8000fffe13f */
[----:B------:R-:W-:Y:S02]  /*01c0*/  USHF.L.U32 UR7, UR6, 0xb, URZ ;  /* 0x0000000b06077899 */ /* 0x000fe4000800063f */
[----:B------:R-:W-:Y:S02]  /*01d0*/  USHF.L.U32 UR6, UR6, 0x1, URZ ;  /* 0x0000000106067899 */ /* 0x000fe4000800063f */
[----:B0-----:R-:W-:Y:S02]  /*01e0*/  ULEA UR8, UR8, UR4, 0x18 ;  /* 0x0000000408087291 */ /* 0x001fe4000f8ec03f */
[----:B------:R-:W-:-:S04]  /*01f0*/  UIADD3 UR4, -UR5, 0x100000, URZ ;  /* 0x0010000005047890 */ /* 0x000fc8000fffe13f */
[----:B------:R-:W-:Y:S02]  /*0200*/  USHF.L.U32 UR5, UR4, 0xb, URZ ;  /* 0x0000000b04057899 */ /* 0x000fe4000800063f */
[----:B------:R-:W-:Y:S01]  /*0210*/  USHF.L.U32 UR4, UR4, 0x1, URZ ;  /* 0x0000000104047899 */ /* 0x000fe2000800063f */
[----:B------:R-:W0:Y:S11]  /*0220*/  FENCE.VIEW.ASYNC.S ;  /* 0x00000000000073c6 */ /* 0x000e360000000000 */
[----:B0-----:R0:W1:Y:S01]  /*0230*/  SYNCS.EXCH.64 URZ, [UR8], UR4 ;  /* 0x00000004083f75b2 */ /* 0x0010620008000100 */
[----:B------:R0:W2:Y:S01]  /*0240*/  SYNCS.EXCH.64 URZ, [UR8+0x38], UR6 ;  /* 0x00003806083f75b2 */ /* 0x0000a20008000100 */
[----:B------:R0:W3:Y:S01]  /*0250*/  SYNCS.EXCH.64 URZ, [UR8+0x8], UR4 ;  /* 0x00000804083f75b2 */ /* 0x0000e20008000100 */
[----:B------:R0:W4:Y:S01]  /*0260*/  SYNCS.EXCH.64 URZ, [UR8+0x40], UR6 ;  /* 0x00004006083f75b2 */ /* 0x0001220008000100 */
[----:B------:R0:W0:Y:S01]  /*0270*/  SYNCS.EXCH.64 URZ, [UR8+0x10], UR4 ;  /* 0x00001004083f75b2 */ /* 0x0000220008000100 */
        /* <DEDUP_REMOVED lines=9> */
[----:B------:R-:W-:Y:S01]  /*0310*/  NOP ;  /* 0x0000000000007918 */ /* 0x000fe20000000000 */
.L_x_2:
[----:B------:R-:W5:Y:S01]  /*0320*/  SHFL.IDX PT, R0, R0, RZ, 0x1f ;  /* 0x00001fff00007589 */ /* 0x000f6200000e0000 */
[----:B------:R-:W-:Y:S01]  /*0330*/  ELECT P0, URZ, PT ;  /* 0x00000000003f782f */ /* 0x000fe20003800000 */
[----:B------:R-:W1:Y:S01]  /*0340*/  LDC R2, c[0x0][0x65c] ;  /* 0x00019700ff027b82 */ /* 0x000e620000000800 */
[----:B------:R-:W-:Y:S01]  /*0350*/  SHF.R.S32.HI R6, RZ, 0x1f, R5 ;  /* 0x0000001fff067819 */ /* 0x000fe20000011405 */
[----:B------:R-:W2:Y:S01]  /*0360*/  S2R R3, SR_CTAID.Y ;  /* 0x0000000000037919 */ /* 0x000ea20000002600 */
[----:B0-----:R-:W-:Y:S01]  /*0370*/  UMOV UR4, 0x20 ;  /* 0x0000002000047882 */ /* 0x001fe20000000000 */
[----:B------:R-:W-:Y:S01]  /*0380*/  ISETP.NE.AND P2, PT, R8, RZ, PT ;  /* 0x000000ff0800720c */ /* 0x000fe20003f45270 */
[----:B------:R-:W-:Y:S01]  /*0390*/  NOP ;  /* 0x0000000000007918 */ /* 0x000fe20000000000 */
[----:B------:R-:W0:Y:S01]  /*03a0*/  S2R R4, SR_CTAID.X ;  /* 0x0000000000047919 */ /* 0x000e220000002500 */
[----:B------:R-:W-:Y:S01]  /*03b0*/  LEA.HI R6, R6, R5, RZ, 0x2 ;  /* 0x0000000506067211 */ /* 0x000fe200078f10ff */
[----:B------:R-:W-:Y:S01]  /*03c0*/  NOP ;  /* 0x0000000000007918 */ /* 0x000fe20000000000 */
[----:B-----5:R-:W-:-:S02]  /*03d0*/  ISETP.NE.OR P0, PT, R0, RZ, !P0 ;  /* 0x000000ff0000720c */ /* 0x020fc40004705670 */
[----:B-1----:R-:W-:-:S04]  /*03e0*/  ISETP.NE.AND P3, PT, R2, 0x1, PT ;  /* 0x000000010200780c */ /* 0x002fc80003f65270 */
[----:B------:R-:W-:Y:S02]  /*03f0*/  P2R R0, PR, RZ, 0x8 ;  /* 0x00000008ff007803 */ /* 0x000fe40000000000 */
[----:B------:R-:W-:-:S05]  /*0400*/  LOP3.LUT R0, R6, 0xfffffffc, RZ, 0xc0, !PT ;  /* 0xfffffffc06007812 */ /* 0x000fca00078ec0ff */
[----:B------:R-:W-:Y:S01]  /*0410*/  VOTEU.ALL UP0, P0 ;  /* 0x00000000003f7886 */ /* 0x000fe20000000000 */
[----:B------:R-:W-:Y:S01]  /*0420*/  IMAD.IADD R0, R5, 0x1, -R0 ;  /* 0x0000000105007824 */ /* 0x000fe200078e0a00 */
[----:B------:R-:W0:Y:S01]  /*0430*/  @P3 LDC R17, c[0x0][0x10] ;  /* 0x00000400ff113b82 */ /* 0x000e220000000800 */
[----:B------:R-:W-:Y:S01]  /*0440*/  VOTEU.ALL UP1, P0 ;  /* 0x00000000003f7886 */ /* 0x000fe20000020000 */
[----:B--2---:R-:W-:Y:S01]  /*0450*/  @P3 IMAD.MOV.U32 R6, RZ, RZ, R3 ;  /* 0x000000ffff063224 */ /* 0x004fe200078e0003 */
[----:B------:R-:W-:Y:S01]  /*0460*/  @!UP0 UMOV UR6, 0x400 ;  /* 0x0000040000068882 */ /* 0x000fe20000000000 */
[----:B------:R-:W-:-:S04]  /*0470*/  @!UP0 UIADD3 UR4, -UR4, 0x100000, URZ ;  /* 0x0010000004048890 */ /* 0x000fc8000fffe13f */
[----:B------:R-:W-:Y:S02]  /*0480*/  @!UP0 USHF.L.U32 UR5, UR4, 0xb, URZ ;  /* 0x0000000b04058899 */ /* 0x000fe4000800063f */
[----:B------:R-:W-:Y:S01]  /*0490*/  @!UP0 USHF.L.U32 UR4, UR4, 0x1, URZ ;  /* 0x0000000104048899 */ /* 0x000fe2000800063f */
[----:B------:R-:W-:Y:S02]  /*04a0*/  @P3 IMAD.MOV.U32 R7, RZ, RZ, RZ ;  /* 0x000000ffff073224 */ /* 0x000fe400078e00ff */
[----:B------:R-:W-:Y:S01]  /*04b0*/  IMAD.MOV.U32 R5, RZ, RZ, RZ ;  /* 0x000000ffff057224 */ /* 0x000fe200078e00ff */
[----:B------:R-:W1:Y:S01]  /*04c0*/  @!UP0 S2UR UR7, SR_CgaCtaId ;  /* 0x00000000000789c3 */ /* 0x000e620000008800 */
[----:B------:R-:W-:-:S07]  /*04d0*/  @P3 IMAD.MOV.U32 R11, RZ, RZ, RZ ;  /* 0x000000ffff0b3224 */ /* 0x000fce00078e00ff */
[----:B------:R-:W2:Y:S01]  /*04e0*/  @!P3 LDC R9, c[0x0][0xc] ;  /* 0x00000300ff09bb82 */ /* 0x000ea20000000800 */
[----:B0-----:R-:W-:-:S04]  /*04f0*/  @P3 IMAD.WIDE.U32 R16, R4, R17, R6 ;  /* 0x0000001104103225 */ /* 0x001fc800078e0006 */
[----:B------:R-:W-:Y:S01]  /*0500*/  @P3 IMAD.IADD R17, R17, 0x1, R11 ;  /* 0x0000000111113824 */ /* 0x000fe200078e020b */
[----:B-1----:R-:W-:Y:S01]  /*0510*/  @!UP0 ULEA UR6, UR7, UR6, 0x18 ;  /* 0x0000000607068291 */ /* 0x002fe2000f8ec03f */
[----:B------:R-:W-:Y:S01]  /*0520*/  VOTEU.ALL UP0, P0 ;  /* 0x00000000003f7886 */ /* 0x000fe20000000000 */
[----:B------:R-:W-:-:S04]  /*0530*/  ISETP.NE.AND P0, PT, R0, 0x3, PT ;  /* 0x000000030000780c */ /* 0x000fc80003f05270 */
[----:B------:R-:W-:Y:S01]  /*0540*/  ISETP.EQ.OR P0, PT, R0, RZ, !P0 ;  /* 0x000000ff0000720c */ /* 0x000fe20004702670 */
[----:B--2---:R-:W-:-:S03]  /*0550*/  @!P3 IMAD.WIDE.U32 R6, R9, R3, R4 ;  /* 0x000000030906b225 */ /* 0x004fc600078e0004 */
[C---:B------:R-:W-:Y:S01]  /*0560*/  ISETP.EQ.AND P0, PT, R8.reuse, RZ, P0 ;  /* 0x000000ff0800720c */ /* 0x040fe20000702270 */
[----:B------:R-:W-:Y:S01]  /*0570*/  VIADD R8, R8, 0xffffffff ;  /* 0xffffffff08087836 */ /* 0x000fe20000000000 */
[----:B------:R-:W0:Y:S02]  /*0580*/  FENCE.VIEW.ASYNC.S ;  /* 0x00000000000073c6 */ /* 0x000e240000000000 */
[----:B0-----:R0:W3:Y:S01]  /*0590*/  @!UP0 SYNCS.EXCH.64 URZ, [UR6+0x80], UR4 ;  /* 0x00008004063f85b2 */ /* 0x0010e20008000100 */
[----:B------:R-:W-:Y:S01]  /*05a0*/  @!P3 IMAD.MOV.U32 R16, RZ, RZ, R6 ;  /* 0x000000ffff10b224 */ /* 0x000fe200078e0006 */
[----:B------:R-:W-:Y:S01]  /*05b0*/  SEL R19, RZ, 0x1, !P0 ;  /* 0x00000001ff137807 */ /* 0x000fe20004000000 */
[----:B------:R-:W-:Y:S01]  /*05c0*/  @!P3 IMAD.MOV.U32 R17, RZ, RZ, R7 ;  /* 0x000000ffff11b224 */ /* 0x000fe200078e0007 */
[----:B------:R-:W-:-:S04]  /*05d0*/  ISETP.GE.U32.AND P1, PT, R8, 0x2, PT ;  /* 0x000000020800780c */ /* 0x000fc80003f26070 */
[----:B------:R-:W-:Y:S01]  /*05e0*/  SEL R19, R19, 0x2, P1 ;  /* 0x0000000213137807 */ /* 0x000fe20000800000 */
[----:B------:R0:W3:Y:S01]  /*05f0*/  @!UP1 SYNCS.EXCH.64 URZ, [UR6+0x88], UR4 ;  /* 0x00008804063f95b2 */ /* 0x0000e20008000100 */
[----:B------:R-:W-:Y:S01]  /*0600*/  NOP ;  /* 0x0000000000007918 */ /* 0x000fe20000000000 */
[----:B---34-:R-:W-:Y:S06]  /*0610*/  BAR.SYNC.DEFER_BLOCKING 0x0 ;  /* 0x0000000000007b1d */ /* 0x018fec0000010000 */
[----:B------:R-:W-:Y:S05]  /*0620*/  @!P2 BRA `(.L_x_3) ;  /* 0x000000600044a947 */ /* 0x000fea0003800000 */
[----:B------:R-:W-:-:S13]  /*0630*/  ISETP.GT.U32.AND P0, PT, R8, 0x1, PT ;  /* 0x000000010800780c */ /* 0x000fda0003f04070 */
[----:B0-----:R-:W-:Y:S05]  /*0640*/  @P0 EXIT ;  /* 0x000000000000094d */ /* 0x001fea0003800000 */
[----:B------:R-:W-:Y:S01]  /*0650*/  ULDC.64 UR4, c[0x0][0x650] ;  /* 0x0001940000047ab9 */ /* 0x000fe20000000a00 */
[----:B------:R-:W-:Y:S01]  /*0660*/  PRMT R0, RZ, 0x7610, R0 ;  /* 0x00007610ff007816 */ /* 0x000fe20000000000 */
[----:B------:R-:W-:Y:S01]  /*0670*/  IMAD.MOV.U32 R82, RZ, RZ, -0x1 ;  /* 0xffffffffff527424 */ /* 0x000fe200078e00ff */
[----:B------:R-:W-:Y:S01]  /*0680*/  ISETP.GE.U32.AND P0, PT, R16, UR4, PT ;  /* 0x0000000410007c0c */ /* 0x000fe2000bf06070 */
[----:B------:R-:W-:Y:S02]  /*0690*/  IMAD.MOV.U32 R83, RZ, RZ, -0x1 ;  /* 0xffffffffff537424 */ /* 0x000fe400078e00ff */
[----:B------:R-:W-:Y:S01]  /*06a0*/  IMAD.MOV.U32 R81, RZ, RZ, -0x1 ;  /* 0xffffffffff517424 */ /* 0x000fe200078e00ff */
[----:B------:R-:W-:-:S13]  /*06b0*/  ISETP.GE.U32.AND.EX P0, PT, R17, UR5, PT, P0 ;  /* 0x0000000511007c0c */ /* 0x000fda000bf06100 */
[----:B------:R-:W-:Y:S05]  /*06c0*/  @P0 BRA `(.L_x_4) ;  /* 0x0000000400540947 */ /* 0x000fea0003800000 */
[----:B------:R-:W0:Y:S01]  /*06d0*/  LDC.64 R14, c[0x0][0x628] ;  /* 0x00018a00ff0e7b82 */ /* 0x000e220000000a00 */
[----:B------:R-:W-:Y:S02]  /*06e0*/  IMAD.MOV.U32 R6, RZ, RZ, R16 ;  /* 0x000000ffff067224 */ /* 0x000fe400078e0010 */
[----:B------:R-:W-:-:S05]  /*06f0*/  IMAD.MOV.U32 R7, RZ, RZ, R17 ;  /* 0x000000ffff077224 */ /* 0x000fca00078e0011 */
[----:B------:R-:W1:Y:S08]  /*0700*/  LDC R0, c[0x0][0x630] ;  /* 0x00018c00ff007b82 */ /* 0x000e700000000800 */
[----:B------:R-:W2:Y:S01]  /*0710*/  LDC.64 R20, c[0x0][0x620] ;  /* 0x00018800ff147b82 */ /* 0x000ea20000000a00 */
[----:B0-----:R-:W-:-:S04]  /*0720*/  ISETP.NE.U32.AND P0, PT, R14, RZ, PT ;  /* 0x000000ff0e00720c */ /* 0x001fc80003f05070 */
[----:B------:R-:W-:-:S13]  /*0730*/  ISETP.NE.AND.EX P0, PT, R15, RZ, PT, P0 ;  /* 0x000000ff0f00720c */ /* 0x000fda0003f05300 */
[----:B-12---:R-:W-:Y:S05]  /*0740*/  @!P0 BRA `(.L_x_5) ;  /* 0x0000000000288947 */ /* 0x006fea0003800000 */
[----:B------:R-:W0:Y:S02]  /*0750*/  LDC R11, c[0x0][0x634] ;  /* 0x00018d00ff0b7b82 */ /* 0x000e240000000800 */
[----:B0-----:R-:W-:-:S05]  /*0760*/  IADD3 R11, P0, R16, R11, RZ ;  /* 0x0000000b100b7210 */ /* 0x001fca0007f1e0ff */
[----:B------:R-:W-:-:S04]  /*0770*/  IMAD.X R13, RZ, RZ, R17, P0 ;  /* 0x000000ffff0d7224 */ /* 0x000fc800000e0611 */
[----:B------:R-:W-:-:S04]  /*0780*/  IMAD.WIDE.U32 R6, R13, R14, RZ ;  /* 0x0000000e0d067225 */ /* 0x000fc800078e00ff */
[----:B------:R-:W-:-:S04]  /*0790*/  IMAD.WIDE.U32 R8, P0, R11, R15, R6 ;  /* 0x0000000f0b087225 */ /* 0x000fc80007800006 */
[----:B------:R-:W-:-:S04]  /*07a0*/  IMAD.WIDE.U32 R6, R11, R14, RZ ;  /* 0x0000000e0b067225 */ /* 0x000fc800078e00ff */
[----:B------:R-:W-:Y:S01]  /*07b0*/  IMAD.X R11, RZ, RZ, RZ, P0 ;  /* 0x000000ffff0b7224 */ /* 0x000fe200000e06ff */
[----:B------:R-:W-:Y:S01]  /*07c0*/  IADD3 RZ, P0, R7, R8, RZ ;  /* 0x0000000807ff7210 */ /* 0x000fe20007f1e0ff */
[----:B------:R-:W-:-:S04]  /*07d0*/  IMAD.MOV.U32 R10, RZ, RZ, R9 ;  /* 0x000000ffff0a7224 */ /* 0x000fc800078e0009 */
[----:B------:R-:W-:-:S08]  /*07e0*/  IMAD.WIDE.U32.X R6, R13, R15, R10, P0 ;  /* 0x0000000f0d067225 */ /* 0x000fd000000e040a */
.L_x_5:
[-CC-:B------:R-:W-:Y:S01]  /*07f0*/  SHF.R.U64 R81, R6, R0.reuse, R7.reuse ;  /* 0x0000000006517219 */ /* 0x180fe20000001207 */
[----:B------:R-:W0:Y:S01]  /*0800*/  LDC R10, c[0x0][0x618] ;  /* 0x00018600ff0a7b82 */ /* 0x000e220000000800 */
[----:B------:R-:W-:Y:S01]  /*0810*/  SHF.R.U32.HI R5, RZ, R0, R7 ;  /* 0x00000000ff057219 */ /* 0x000fe20000011607 */
[----:B------:R-:W-:Y:S01]  /*0820*/  ULDC UR4, c[0x0][0x150] ;  /* 0x0000540000047ab9 */ /* 0x000fe20000000800 */
[----:B------:R-:W-:Y:S02]  /*0830*/  IADD3 R9, P0, RZ, -R81, RZ ;  /* 0x80000051ff097210 */ /* 0x000fe40007f1e0ff */
[----:B------:R-:W-:-:S03]  /*0840*/  I2FP.F32.U32 R0, R4 ;  /* 0x0000000400007245 */ /* 0x000fc60000201000 */
[----:B------:R-:W1:Y:S01]  /*0850*/  LDC.64 R26, c[0x0][0x640] ;  /* 0x00019000ff1a7b82 */ /* 0x000e620000000a00 */
[----:B------:R-:W-:Y:S02]  /*0860*/  IMAD.X R11, RZ, RZ, ~R5, P0 ;  /* 0x000000ffff0b7224 */ /* 0x000fe400000e0e05 */
[----:B------:R-:W-:Y:S01]  /*0870*/  FMUL R0, R0, UR4 ;  /* 0x0000000400007c20 */ /* 0x000fe20008400000 */
[----:B------:R-:W-:Y:S01]  /*0880*/  IMAD.WIDE.U32 R6, R9, R20, R16 ;  /* 0x0000001409067225 */ /* 0x000fe200078e0010 */
[----:B------:R-:W-:-:S03]  /*0890*/  ULDC UR4, c[0x0][0x154] ;  /* 0x0000550000047ab9 */ /* 0x000fc60000000800 */
[----:B------:R-:W-:Y:S01]  /*08a0*/  IMAD R8, R11, R20, RZ ;  /* 0x000000140b087224 */ /* 0x000fe200078e02ff */
[----:B------:R-:W2:Y:S01]  /*08b0*/  LDC R5, c[0x0][0x144] ;  /* 0x00005100ff057b82 */ /* 0x000ea20000000800 */
[----:B------:R-:W3:Y:S02]  /*08c0*/  F2I.U32.TRUNC.NTZ R0, R0 ;  /* 0x0000000000007305 */ /* 0x000ee4000020f000 */
[----:B------:R-:W-:-:S04]  /*08d0*/  IMAD R9, R9, R21, R8 ;  /* 0x0000001509097224 */ /* 0x000fc800078e0208 */
[----:B------:R-:W-:Y:S01]  /*08e0*/  IMAD.IADD R7, R7, 0x1, R9 ;  /* 0x0000000107077824 */ /* 0x000fe200078e0209 */
[----:B------:R-:W4:Y:S01]  /*08f0*/  LDC R12, c[0x0][0x608] ;  /* 0x00018200ff0c7b82 */ /* 0x000f220000000800 */
[----:B------:R-:W-:-:S03]  /*0900*/  IMAD.MOV.U32 R9, RZ, RZ, -0x1 ;  /* 0xffffffffff097424 */ /* 0x000fc600078e00ff */
[-CC-:B0-----:R-:W-:Y:S02]  /*0910*/  SHF.R.U64 R20, R6, R10.reuse, R7.reuse ;  /* 0x0000000a06147219 */ /* 0x181fe40000001207 */
[----:B------:R-:W-:Y:S02]  /*0920*/  I2FP.F32.U32 R6, R3 ;  /* 0x0000000300067245 */ /* 0x000fe40000201000 */
[----:B------:R-:W0:Y:S01]  /*0930*/  LDC R24, c[0x0][0x658] ;  /* 0x00019600ff187b82 */ /* 0x000e220000000800 */
[----:B-1----:R-:W-:Y:S01]  /*0940*/  ISETP.NE.U32.AND P0, PT, R26, RZ, PT ;  /* 0x000000ff1a00720c */ /* 0x002fe20003f05070 */
[----:B---3--:R-:W-:Y:S01]  /*0950*/  IMAD.MOV R8, RZ, RZ, -R0 ;  /* 0x000000ffff087224 */ /* 0x008fe200078e0a00 */
[----:B------:R-:W-:Y:S01]  /*0960*/  SHF.R.U32.HI R7, RZ, R10, R7 ;  /* 0x0000000aff077219 */ /* 0x000fe20000011607 */
[----:B------:R-:W-:Y:S01]  /*0970*/  FMUL R6, R6, UR4 ;  /* 0x0000000406067c20 */ /* 0x000fe20008400000 */
[----:B------:R-:W-:-:S03]  /*0980*/  ISETP.NE.AND.EX P0, PT, R27, RZ, PT, P0 ;  /* 0x000000ff1b00720c */ /* 0x000fc60003f05300 */
[----:B------:R-:W1:Y:S01]  /*0990*/  LDC R14, c[0x0][0x148] ;  /* 0x00005200ff0e7b82 */ /* 0x000e620000000800 */
[----:B--2---:R-:W-:-:S07]  /*09a0*/  IMAD R0, R5, R8, R4 ;  /* 0x0000000805007224 */ /* 0x004fce00078e0204 */
[----:B------:R-:W2:Y:S01]  /*09b0*/  LDC R22, c[0x0][0x600] ;  /* 0x00018000ff167b82 */ /* 0x000ea20000000800 */
[-CC-:B----4-:R-:W-:Y:S02]  /*09c0*/  SHF.R.U64 R28, R20, R12.reuse, R7.reuse ;  /* 0x0000000c141c7219 */ /* 0x190fe40000001207 */
[----:B------:R-:W-:Y:S01]  /*09d0*/  SHF.R.U32.HI R5, RZ, R12, R7 ;  /* 0x0000000cff057219 */ /* 0x000fe20000011607 */
[----:B------:R-:W-:Y:S01]  /*09e0*/  IMAD.MOV.U32 R7, RZ, RZ, 0x1 ;  /* 0x00000001ff077424 */ /* 0x000fe200078e00ff */
[----:B------:R3:W4:Y:S03]  /*09f0*/  F2I.U32.TRUNC.NTZ R12, R6 ;  /* 0x00000006000c7305 */ /* 0x000726000020f000 */
[----:B------:R-:W1:Y:S01]  /*0a00*/  LDC R15, c[0x0][0x648] ;  /* 0x00019200ff0f7b82 */ /* 0x000e620000000800 */
[-C--:B0-----:R-:W-:Y:S02]  /*0a10*/  SHF.L.U32 R4, R9, R24.reuse, RZ ;  /* 0x0000001809047219 */ /* 0x081fe400000006ff */
[----:B------:R-:W-:-:S02]  /*0a20*/  SHF.R.U64 R30, R28, R24, R5 ;  /* 0x000000181c1e7219 */ /* 0x000fc40000001205 */
[----:B------:R-:W-:Y:S02]  /*0a30*/  LOP3.LUT R11, RZ, R4, RZ, 0x33, !PT ;  /* 0x00000004ff0b7212 */ /* 0x000fe400078e33ff */
[-C--:B------:R-:W-:Y:S01]  /*0a40*/  SHF.R.U32.HI R5, RZ, R24.reuse, R5 ;  /* 0x00000018ff057219 */ /* 0x080fe20000011605 */
[----:B------:R-:W0:Y:S01]  /*0a50*/  LDC R21, c[0x0][0x638] ;  /* 0x00018e00ff157b82 */ /* 0x000e220000000800 */
[----:B------:R-:W-:Y:S01]  /*0a60*/  SHF.L.U32 R10, R7, R24, RZ ;  /* 0x00000018070a7219 */ /* 0x000fe200000006ff */
[----:B------:R-:W-:-:S06]  /*0a70*/  IMAD.MOV.U32 R4, RZ, RZ, R30 ;  /* 0x000000ffff047224 */ /* 0x000fcc00078e001e */
[----:B------:R-:W0:Y:S01]  /*0a80*/  LDC R82, c[0x0][0x610] ;  /* 0x00018400ff527b82 */ /* 0x000e220000000800 */
[----:B---34-:R-:W-:Y:S05]  /*0a90*/  @!P0 BRA `(.L_x_6) ;  /* 0x0000000000288947 */ /* 0x018fea0003800000 */
[----:B------:R-:W3:Y:S02]  /*0aa0*/  LDC R9, c[0x0][0x64c] ;  /* 0x00019300ff097b82 */ /* 0x000ee40000000800 */
[----:B---3--:R-:W-:-:S05]  /*0ab0*/  IADD3 R9, P0, R30, R9, RZ ;  /* 0x000000091e097210 */ /* 0x008fca0007f1e0ff */
        /* <DEDUP_REMOVED lines=8> */
.L_x_6:
[----:B-1----:R-:W-:Y:S01]  /*0b40*/  SHF.R.U64 R4, R4, R15, R5 ;  /* 0x0000000f04047219 */ /* 0x002fe20000001205 */
[----:B--2---:R-:W-:Y:S01]  /*0b50*/  VIADD R5, R22, 0xffffffff ;  /* 0xffffffff16057836 */ /* 0x004fe20000000000 */
[----:B------:R-:W-:Y:S01]  /*0b60*/  LOP3.LUT R11, R28, R11, RZ, 0xc0, !PT ;  /* 0x0000000b1c0b7212 */ /* 0x000fe200078ec0ff */
[----:B------:R-:W-:Y:S02]  /*0b70*/  IMAD.MOV R12, RZ, RZ, -R12 ;  /* 0x000000ffff0c7224 */ /* 0x000fe400078e0a0c */
[----:B------:R-:W-:Y:S01]  /*0b80*/  IMAD.MOV R6, RZ, RZ, -R4 ;  /* 0x000000ffff067224 */ /* 0x000fe200078e0a04 */
[----:B------:R-:W-:Y:S01]  /*0b90*/  LOP3.LUT R5, R20, R5, RZ, 0xc0, !PT ;  /* 0x0000000514057212 */ /* 0x000fe200078ec0ff */
[----:B------:R-:W-:Y:S02]  /*0ba0*/  @P3 IMAD R0, R14, R12, R3 ;  /* 0x0000000c0e003224 */ /* 0x000fe400078e0203 */
[----:B------:R-:W-:Y:S02]  /*0bb0*/  IMAD R11, R10, R4, R11 ;  /* 0x000000040a0b7224 */ /* 0x000fe400078e020b */
[----:B0-----:R-:W-:-:S02]  /*0bc0*/  IMAD R3, R6, R21, R30 ;  /* 0x0000001506037224 */ /* 0x001fc400078e021e */
[----:B------:R-:W-:Y:S02]  /*0bd0*/  IMAD R82, R11, R82, R0 ;  /* 0x000000520b527224 */ /* 0x000fe400078e0200 */
[----:B------:R-:W-:Y:S02]  /*0be0*/  IMAD R3, R3, R22, R5 ;  /* 0x0000001603037224 */ /* 0x000fe400078e0205 */
[----:B------:R-:W-:-:S03]  /*0bf0*/  IMAD.MOV.U32 R0, RZ, RZ, 0x1 ;  /* 0x00000001ff007424 */ /* 0x000fc600078e00ff */
[----:B------:R-:W-:Y:S02]  /*0c00*/  SEL R83, R3, R82, !P3 ;  /* 0x0000005203537207 */ /* 0x000fe40005800000 */
[----:B------:R-:W-:-:S07]  /*0c10*/  SEL R82, R82, R3, !P3 ;  /* 0x0000000352527207 */ /* 0x000fce0005800000 */
.L_x_4:
[----:B------:R-:W-:-:S08]  /*0c20*/  NOP ;  /* 0x0000000000007918 */ /* 0x000fd00000000000 */
[----:B------:R-:W0:Y:S02]  /*0c30*/  USETMAXREG.TRY_ALLOC.CTAPOOL UP0, 0xe8 ;  /* 0x000000e8000079c8 */ /* 0x000e240008000600 */
[----:B0-----:R-:W-:-:S13]  /*0c40*/  PLOP3.LUT P0, PT, PT, PT, UP0, 0x80, 0x0 ;  /* 0x000000000000781c */ /* 0x001fda0003f0f008 */
[----:B------:R-:W-:Y:S05]  /*0c50*/  @!P0 BRA `(.L_x_4) ;  /* 0xfffffffc00f08947 */ /* 0x000fea000383ffff */
[----:B------:R-:W-:Y:S01]  /*0c60*/  ULDC.64 UR4, c[0x0][0x598] ;  /* 0x0001660000047ab9 */ /* 0x000fe20000000a00 */
[----:B------:R-:W-:Y:S01]  /*0c70*/  ULDC.64 UR36, c[0x0][0x208] ;  /* 0x0000820000247ab9 */ /* 0x000fe20000000a00 */
[----:B------:R-:W-:-:S04]  /*0c80*/  ISETP.NE.U32.AND P0, PT, RZ, UR4, PT ;  /* 0x00000004ff007c0c */ /* 0x000fc8000bf05070 */
[----:B------:R-:W-:-:S13]  /*0c90*/  ISETP.NE.AND.EX P0, PT, RZ, UR5, PT, P0 ;  /* 0x00000005ff007c0c */ /* 0x000fda000bf05300 */
[----:B------:R-:W-:Y:S05]  /*0ca0*/  @!P0 BRA `(.L_x_7) ;  /* 0x00000000001c8947 */ /* 0x000fea0003800000 */
[----:B------:R-:W0:Y:S02]  /*0cb0*/  LDC.64 R4, c[0x0][0x598] ;  /* 0x00016600ff047b82 */ /* 0x000e240000000a00 */
[----:B0-----:R-:W2:Y:S02]  /*0cc0*/  LDG.E.64 R4, desc[UR36][R4.64] ;  /* 0x0000002404047981 */ /* 0x001ea4000c1e1b00 */
[----:B--2---:R-:W-:-:S04]  /*0cd0*/  ISETP.NE.U32.AND P0, PT, R4, RZ, PT ;  /* 0x000000ff0400720c */ /* 0x004fc80003f05070 */
[----:B------:R-:W-:-:S13]  /*0ce0*/  ISETP.NE.AND.EX P0, PT, R5, RZ, PT, P0 ;  /* 0x000000ff0500720c */ /* 0x000fda0003f05300 */
[----:B------:R-:W-:Y:S05]  /*0cf0*/  @!P0 BRA `(.L_x_7) ;  /* 0x0000000000088947 */ /* 0x000fea0003800000 */
[----:B------:R0:W5:Y:S01]  /*0d00*/  LD.E R22, desc[UR36][R4.64] ;  /* 0x0000002404167980 */ /* 0x000162000c101900 */
[----:B------:R-:W-:Y:S05]  /*0d10*/  BRA `(.L_x_8) ;  /* 0x0000000000247947 */ /* 0x000fea0003800000 */
.L_x_7:
[----:B------:R-:W-:Y:S02]  /*0d20*/  ULDC.64 UR4, c[0x0][0x588] ;  /* 0x0001620000047ab9 */ /* 0x000fe40000000a00 */
[----:B------:R-:W-:-:S04]  /*0d30*/  ISETP.NE.U32.AND P0, PT, RZ, UR4, PT ;  /* 0x00000004ff007c0c */ /* 0x000fc8000bf05070 */
[----:B------:R-:W-:-:S13]  /*0d40*/  ISETP.NE.AND.EX P0, PT, RZ, UR5, PT, P0 ;  /* 0x00000005ff007c0c */ /* 0x000fda000bf05300 */
[----:B------:R-:W-:Y:S05]  /*0d50*/  @!P0 BRA `(.L_x_9) ;  /* 0x00000000000c8947 */ /* 0x000fea0003800000 */
[----:B------:R-:W0:Y:S02]  /*0d60*/  LDC.64 R22, c[0x0][0x588] ;  /* 0x00016200ff167b82 */ /* 0x000e240000000a00 */
[----:B0-----:R1:W5:Y:S01]  /*0d70*/  LDG.E R22, desc[UR36][R22.64] ;  /* 0x0000002416167981 */ /* 0x001362000c1e1900 */
[----:B------:R-:W-:Y:S05]  /*0d80*/  BRA `(.L_x_8) ;  /* 0x0000000000087947 */ /* 0x000fea0003800000 */
.L_x_9:
[----:B------:R-:W-:Y:S02]  /*0d90*/  ULDC UR4, c[0x0][0x580] ;  /* 0x0001600000047ab9 */ /* 0x000fe40000000800 */
[----:B------:R-:W-:-:S07]  /*0da0*/  IMAD.U32 R22, RZ, RZ, UR4 ;  /* 0x00000004ff167e24 */ /* 0x000fce000f8e00ff */
.L_x_8:
[----:B------:R-:W-:Y:S02]  /*0db0*/  ULDC.64 UR4, c[0x0][0x5a0] ;  /* 0x0001680000047ab9 */ /* 0x000fe40000000a00 */
[----:B------:R-:W-:-:S04]  /*0dc0*/  ISETP.NE.U32.AND P0, PT, RZ, UR4, PT ;  /* 0x00000004ff007c0c */ /* 0x000fc8000bf05070 */
[----:B------:R-:W-:-:S13]  /*0dd0*/  ISETP.NE.AND.EX P0, PT, RZ, UR5, PT, P0 ;  /* 0x00000005ff007c0c */ /* 0x000fda000bf05300 */
[----:B------:R-:W-:Y:S05]  /*0de0*/  @!P0 BRA `(.L_x_10) ;  /* 0x00000000001c8947 */ /* 0x000fea0003800000 */
[----:B0-----:R-:W0:Y:S02]  /*0df0*/  LDC.64 R4, c[0x0][0x5a0] ;  /* 0x00016800ff047b82 */ /* 0x001e240000000a00 */
[----:B0-----:R-:W2:Y:S02]  /*0e00*/  LDG.E.64 R4, desc[UR36][R4.64] ;  /* 0x0000002404047981 */ /* 0x001ea4000c1e1b00 */
[----:B--2---:R-:W-:-:S04]  /*0e10*/  ISETP.NE.U32.AND P0, PT, R4, RZ, PT ;  /* 0x000000ff0400720c */ /* 0x004fc80003f05070 */
[----:B------:R-:W-:-:S13]  /*0e20*/  ISETP.NE.AND.EX P0, PT, R5, RZ, PT, P0 ;  /* 0x000000ff0500720c */ /* 0x000fda0003f05300 */
[----:B------:R-:W-:Y:S05]  /*0e30*/  @!P0 BRA `(.L_x_10) ;  /* 0x0000000000088947 */ /* 0x000fea0003800000 */
[----:B-1----:R0:W5:Y:S01]  /*0e40*/  LD.E R23, desc[UR36][R4.64] ;  /* 0x0000002404177980 */ /* 0x002162000c101900 */
[----:B------:R-:W-:Y:S05]  /*0e50*/  BRA `(.L_x_11) ;  /* 0x0000000000247947 */ /* 0x000fea0003800000 */
.L_x_10:
[----:B------:R-:W-:Y:S02]  /*0e60*/  ULDC.64 UR4, c[0x0][0x590] ;  /* 0x0001640000047ab9 */ /* 0x000fe40000000a00 */
[----:B------:R-:W-:-:S04]  /*0e70*/  ISETP.NE.U32.AND P0, PT, RZ, UR4, PT ;  /* 0x00000004ff007c0c */ /* 0x000fc8000bf05070 */
[----:B------:R-:W-:-:S13]  /*0e80*/  ISETP.NE.AND.EX P0, PT, RZ, UR5, PT, P0 ;  /* 0x00000005ff007c0c */ /* 0x000fda000bf05300 */
[----:B------:R-:W-:Y:S05]  /*0e90*/  @!P0 BRA `(.L_x_12) ;  /* 0x00000000000c8947 */ /* 0x000fea0003800000 */
[----:B0-----:R-:W1:Y:S02]  /*0ea0*/  LDC.64 R4, c[0x0][0x590] ;  /* 0x00016400ff047b82 */ /* 0x001e640000000a00 */
[----:B-1----:R1:W5:Y:S01]  /*0eb0*/  LDG.E R23, desc[UR36][R4.64] ;  /* 0x0000002404177981 */ /* 0x002362000c1e1900 */
[----:B------:R-:W-:Y:S05]  /*0ec0*/  BRA `(.L_x_11) ;  /* 0x0000000000087947 */ /* 0x000fea0003800000 */
.L_x_12:
[----:B------:R-:W-:Y:S02]  /*0ed0*/  ULDC UR4, c[0x0][0x584] ;  /* 0x0001610000047ab9 */ /* 0x000fe40000000800 */
[----:B-1----:R-:W-:-:S07]  /*0ee0*/  IMAD.U32 R23, RZ, RZ, UR4 ;  /* 0x00000004ff177e24 */ /* 0x002fce000f8e00ff */
.L_x_11:
[----:B------:R-:W-:-:S13]  /*0ef0*/  LOP3.LUT P0, RZ, R0, 0xff, RZ, 0xc0, !PT ;  /* 0x000000ff00ff7812 */ /* 0x000fda000780c0ff */
[----:B------:R-:W-:Y:S05]  /*0f00*/  @!P0 EXIT ;  /* 0x000000000000894d */ /* 0x000fea0003800000 */
[----:B------:R-:W-:Y:S01]  /*0f10*/  ULDC UR4, c[0x0][0x28c] ;  /* 0x0000a30000047ab9 */ /* 0x000fe20000000800 */
[----:B------:R-:W-:Y:S01]  /*0f20*/  UMOV UR38, URZ ;  /* 0x0000003f00267c82 */ /* 0x000fe20008000000 */
[----:B------:R-:W-:Y:S01]  /*0f30*/  UIADD3 UR4, UR4, 0x7f, URZ ;  /* 0x0000007f04047890 */ /* 0x000fe2000fffe03f */
[----:B------:R-:W-:-:S03]  /*0f40*/  UMOV UR39, URZ ;  /* 0x0000003f00277c82 */ /* 0x000fc60008000000 */
[----:B------:R-:W-:-:S04]  /*0f50*/  USHF.R.S32.HI UR5, URZ, 0x1f, UR4 ;  /* 0x0000001f3f057899 */ /* 0x000fc80008011404 */
[----:B------:R-:W-:-:S04]  /*0f60*/  ULEA.HI UR5, UR5, UR4, URZ, 0x7 ;  /* 0x0000000405057291 */ /* 0x000fc8000f8f383f */
[----:B------:R-:W-:-:S12]  /*0f70*/  USHF.R.S32.HI UR40, URZ, 0x7, UR5 ;  /* 0x000000073f287899 */ /* 0x000fd80008011405 */
.L_x_146:
[----:B------:R-:W-:Y:S01]  /*0f80*/  LOP3.LUT R0, R18, 0x80, RZ, 0xc0, !PT ;  /* 0x0000008012007812 */ /* 0x000fe200078ec0ff */
[----:B------:R-:W2:Y:S01]  /*0f90*/  S2UR UR7, SR_CgaCtaId ;  /* 0x00000000000779c3 */ /* 0x000ea20000008800 */
[----:B------:R-:W-:Y:S02]  /*0fa0*/  UMOV UR6, 0x400 ;  /* 0x0000040000067882 */ /* 0x000fe40000000000 */
[----:B------:R-:W-:-:S06]  /*0fb0*/  SHF.R.U32.HI R0, RZ, 0x7, R0 ;  /* 0x00000007ff007819 */ /* 0x000fcc0000011600 */
[----:B------:R-:W3:Y:S01]  /*0fc0*/  SHFL.IDX PT, R0, R0, RZ, 0x1f ;  /* 0x00001fff00007589 */ /* 0x000ee200000e0000 */
[----:B--2---:R-:W-:Y:S01]  /*0fd0*/  ULEA UR6, UR7, UR6, 0x18 ;  /* 0x0000000607067291 */ /* 0x004fe2000f8ec03f */
[----:B---3--:R-:W-:-:S13]  /*0fe0*/  R2UR UR4, R0 ;  /* 0x00000000000472ca */ /* 0x008fda00000e0000 */
[----:B------:R-:W-:-:S04]  /*0ff0*/  ULEA.HI UR5, UR4, UR4, URZ, 0x1 ;  /* 0x0000000404057291 */ /* 0x000fc8000f8f083f */
[----:B------:R-:W-:-:S04]  /*1000*/  ULOP3.LUT UR5, UR5, 0x7fffe, URZ, 0xc0, !UPT ;  /* 0x0007fffe05057892 */ /* 0x000fc8000f8ec03f */
[----:B------:R-:W-:-:S03]  /*1010*/  UIADD3 UR5, UR4, -UR5, URZ ;  /* 0x8000000504057290 */ /* 0x000fc6000fffe03f */
[----:B------:R-:W-:Y:S01]  /*1020*/  ULDC UR4, c[0x0][0x28c] ;  /* 0x0000a30000047ab9 */ /* 0x000fe20000000800 */
[----:B------:R-:W-:Y:S01]  /*1030*/  ULEA UR5, UR5, UR6, 0xd ;  /* 0x0000000605057291 */ /* 0x000fe2000f8e683f */
[----:B------:R-:W-:-:S03]  /*1040*/  ISETP.LT.AND P0, PT, RZ, UR4, PT ;  /* 0x00000004ff007c0c */ /* 0x000fc6000bf01270 */
[----:B------:R-:W-:-:S04]  /*1050*/  UIADD3 UR5, UR5, 0x180, URZ ;  /* 0x0000018005057890 */ /* 0x000fc8000fffe03f */
[----:B------:R-:W-:-:S04]  /*1060*/  USHF.R.U32.HI UR5, URZ, 0x4, UR5 ;  /* 0x000000043f057899 */ /* 0x000fc80008011605 */
[----:B------:R-:W-:Y:S02]  /*1070*/  ULOP3.LUT UR41, UR5, 0x3fff, URZ, 0xc0, !UPT ;  /* 0x00003fff05297892 */ /* 0x000fe4000f8ec03f */
[----:B01--4-:R-:W-:Y:S10]  /*1080*/  @P0 BRA `(.L_x_13) ;  /* 0x0000000000400947 */ /* 0x013ff40003800000 */
[----:B------:R-:W-:Y:S01]  /*1090*/  MOV R0, 0x0 ;  /* 0x0000000000007802 */ /* 0x000fe20000000f00 */
[----:B------:R-:W-:Y:S01]  /*10a0*/  ULDC.64 UR4, c[0x4][0x68] ;  /* 0x01001a0000047ab9 */ /* 0x000fe20000000a00 */
[----:B------:R-:W-:Y:S01]  /*10b0*/  ULDC.64 UR6, c[0x4][0x8] ;  /* 0x0100020000067ab9 */ /* 0x000fe20000000a00 */
[----:B01----:R-:W-:Y:S01]  /*10c0*/  IMAD.U32 R4, RZ, RZ, UR4 ;  /* 0x00000004ff047e24 */ /* 0x003fe2000f8e00ff */
[----:B------:R0:W1:Y:S01]  /*10d0*/  LDC.64 R14, c[0x4][R0] ;  /* 0x01000000000e7b82 */ /* 0x0000620000000a00 */
[----:B------:R-:W-:Y:S01]  /*10e0*/  IMAD.U32 R5, RZ, RZ, UR5 ;  /* 0x00000005ff057e24 */ /* 0x000fe2000f8e00ff */
[----:B------:R-:W-:Y:S01]  /*10f0*/  ULDC.64 UR4, c[0x4][0x70] ;  /* 0x01001c0000047ab9 */ /* 0x000fe20000000a00 */
[----:B------:R-:W-:Y:S02]  /*1100*/  IMAD.U32 R10, RZ, RZ, UR6 ;  /* 0x00000006ff0a7e24 */ /* 0x000fe4000f8e00ff */
[----:B------:R-:W-:Y:S02]  /*1110*/  IMAD.U32 R6, RZ, RZ, UR4 ;  /* 0x00000004ff067e24 */ /* 0x000fe4000f8e00ff */
[----:B------:R-:W-:-:S02]  /*1120*/  IMAD.U32 R7, RZ, RZ, UR5 ;  /* 0x00000005ff077e24 */ /* 0x000fc4000f8e00ff */
[----:B------:R-:W-:Y:S02]  /*1130*/  IMAD.U32 R11, RZ, RZ, UR7 ;  /* 0x00000007ff0b7e24 */ /* 0x000fe4000f8e00ff */
[----:B------:R-:W-:Y:S02]  /*1140*/  IMAD.MOV.U32 R8, RZ, RZ, 0x1e1 ;  /* 0x000001e1ff087424 */ /* 0x000fe400078e00ff */
[----:B------:R-:W-:Y:S02]  /*1150*/  IMAD.MOV.U32 R12, RZ, RZ, 0x1 ;  /* 0x00000001ff0c7424 */ /* 0x000fe400078e00ff */
[----:B0-----:R-:W-:-:S07]  /*1160*/  IMAD.MOV.U32 R13, RZ, RZ, RZ ;  /* 0x000000ffff0d7224 */ /* 0x001fce00078e00ff */
[----:B------:R-:W-:-:S07]  /*1170*/  LEPC R20, `(.L_x_13) ;  /* 0x000000001014794e */ /* 0x000fce0000000000 */
[----:B-1---5:R-:W-:Y:S05]  /*1180*/  CALL.ABS.NOINC R14 ;  /* 0x000000000e007343 */ /* 0x022fea0003c00000 */
.L_x_13:
[----:B------:R-:W-:-:S04]  /*1190*/  LOP3.LUT R0, R19, 0x1, RZ, 0xfc, !PT ;  /* 0x0000000113007812 */ /* 0x000fc800078efcff */
[----:B------:R-:W-:-:S13]  /*11a0*/  ISETP.NE.AND P0, PT, R0, 0x3, PT ;  /* 0x000000030000780c */ /* 0x000fda0003f05270 */
[----:B------:R-:W-:Y:S05]  /*11b0*/  @!P0 BRA `(.L_x_14) ;  /* 0x0000000000048947 */ /* 0x000fea0003800000 */
[----:B------:R-:W-:Y:S01]  /*11c0*/  BPT.TRAP 0x1 ;  /* 0x000000040000795c */ /* 0x000fe20000300000 */
.L_x_14:
[----:B------:R-:W2:Y:S01]  /*11d0*/  S2UR UR5, SR_CgaCtaId ;  /* 0x00000000000579c3 */ /* 0x000ea20000008800 */
[----:B------:R-:W-:Y:S01]  /*11e0*/  UMOV UR4, 0x400 ;  /* 0x0000040000047882 */ /* 0x000fe20000000000 */
[----:B------:R-:W-:Y:S02]  /*11f0*/  IMAD.U32 R0, RZ, RZ, UR38 ;  /* 0x00000026ff007e24 */ /* 0x000fe4000f8e00ff */
[----:B------:R-:W-:-:S03]  /*1200*/  IMAD.U32 R3, RZ, RZ, UR39 ;  /* 0x00000027ff037e24 */ /* 0x000fc6000f8e00ff */
[----:B------:R-:W-:Y:S01]  /*1210*/  SHF.L.U32 R0, R0, 0x1f, RZ ;  /* 0x0000001f00007819 */ /* 0x000fe200000006ff */
[----:B--2---:R-:W-:-:S06]  /*1220*/  ULEA UR4, UR5, UR4, 0x18 ;  /* 0x0000000405047291 */ /* 0x004fcc000f8ec03f */
[----:B------:R-:W-:-:S04]  /*1230*/  IMAD.U32 R6, RZ, RZ, UR4 ;  /* 0x00000004ff067e24 */ /* 0x000fc8000f8e00ff */
[----:B------:R-:W-:-:S04]  /*1240*/  IMAD R3, R3, 0x8, R6 ;  /* 0x0000000803037824 */ /* 0x000fc800078e0206 */
[----:B------:R2:W3:Y:S01]  /*1250*/  SYNCS.PHASECHK.TRANS64.TRYWAIT P1, [R3+URZ], R0 ;  /* 0x00000000030075a7 */ /* 0x0004e2000802017f */
[----:B------:R-:W-:Y:S05]  /*1260*/  @!P0 BRA `(.L_x_15) ;  /* 0x0000000000048947 */ /* 0x000fea0003800000 */
[----:B------:R-:W-:Y:S01]  /*1270*/  BPT.TRAP 0x1 ;  /* 0x000000040000795c */ /* 0x000fe20000300000 */
.L_x_15:
[----:B---3--:R-:W-:Y:S05]  /*1280*/  @P1 BRA `(.L_x_16) ;  /* 0x0000000000081947 */ /* 0x008fea0003800000 */
[----:B------:R-:W3:Y:S02]  /*1290*/  SYNCS.PHASECHK.TRANS64.TRYWAIT P1, [R3+URZ], R0 ;  /* 0x00000000030075a7 */ /* 0x000ee4000802017f */
[----:B---3--:R-:W-:Y:S05]  /*12a0*/  @!P1 BRA `(.L_x_17) ;  /* 0x0000006c00249947 */ /* 0x008fea0003800000 */
.L_x_16:
[----:B------:R-:W-:-:S04]  /*12b0*/  UISETP.LT.AND UP0, UPT, UR40, 0x1, UPT ;  /* 0x000000012800788c */ /* 0x000fc8000bf01270 */
[----:B------:R-:W-:-:S06]  /*12c0*/  USEL UR4, UR40, 0x1, UP0 ;  /* 0x0000000128047887 */ /* 0x000fcc0008000000 */
[----:B--23--:R-:W-:Y:S01]  /*12d0*/  IMAD.U32 R0, RZ, RZ, UR4 ;  /* 0x00000004ff007e24 */ /* 0x00cfe2000f8e00ff */
[----:B------:R-:W-:Y:S05]  /*12e0*/  WARPSYNC.ALL ;  /* 0x0000000000007948 */ /* 0x000fea0003800000 */
[----:B------:R-:W-:-:S04]  /*12f0*/  IADD3 R0, -R0, UR40, RZ ;  /* 0x0000002800007c10 */ /* 0x000fc8000fffe1ff */
[----:B------:R-:W-:Y:S02]  /*1300*/  ISETP.GE.AND P1, PT, R0, 0x1, PT ;  /* 0x000000010000780c */ /* 0x000fe40003f26270 */
[----:B------:R-:W-:Y:S01]  /*1310*/  R2UR UR5, R6 ;  /* 0x00000000060572ca */ /* 0x000fe200000e0000 */
[----:B------:R-:W-:Y:S01]  /*1320*/  ULOP3.LUT UR4, UR41, 0x10000, URZ, 0xfc, !UPT ;  /* 0x0001000029047892 */ /* 0x000fe2000f8efc3f */
[----:B------:R-:W-:Y:S01]  /*1330*/  WARPGROUP.ARRIVE ;  /* 0x00000000000079c5 */ /* 0x000fe20000000000 */
[----:B------:R-:W-:Y:S01]  /*1340*/  UMOV UR9, 0x40000040 ;  /* 0x4000004000097882 */ /* 0x000fe20000000000 */
[----:B------:R-:W-:Y:S01]  /*1350*/  UMOV UR11, 0x40000040 ;  /* 0x40000040000b7882 */ /* 0x000fe20000000000 */
[----:B------:R-:W-:Y:S01]  /*1360*/  ULEA UR8, UR39, UR4, 0xa ;  /* 0x0000000427087291 */ /* 0x000fe2000f8e503f */
[----:B------:R-:W-:Y:S01]  /*1370*/  UMOV UR21, UR9 ;  /* 0x0000000900157c82 */ /* 0x000fe20008000000 */
[----:B------:R-:W-:Y:S01]  /*1380*/  UMOV UR23, 0x40000040 ;  /* 0x4000004000177882 */ /* 0x000fe20000000000 */
[----:B------:R-:W-:Y:S01]  /*1390*/  UMOV UR25, UR9 ;  /* 0x0000000900197c82 */ /* 0x000fe20008000000 */
[----:B------:R-:W-:Y:S01]  /*13a0*/  UMOV UR27, 0x40000040 ;  /* 0x40000040001b7882 */ /* 0x000fe20000000000 */
[----:B------:R-:W-:-:S02]  /*13b0*/  UMOV UR17, UR9 ;  /* 0x0000000900117c82 */ /* 0x000fc40008000000 */
[----:B------:R-:W-:Y:S01]  /*13c0*/  UMOV UR20, UR8 ;  /* 0x0000000800147c82 */ /* 0x000fe20008000000 */
[----:B------:R-:W-:Y:S01]  /*13d0*/  UIADD3 UR5, UR5, 0x1c180, URZ ;  /* 0x0001c18005057890 */ /* 0x000fe2000fffe03f */
[----:B------:R-:W-:Y:S01]  /*13e0*/  UMOV UR24, UR8 ;  /* 0x0000000800187c82 */ /* 0x000fe20008000000 */
[----:B------:R-:W-:Y:S02]  /*13f0*/  UMOV UR16, UR8 ;  /* 0x0000000800107c82 */ /* 0x000fe40008000000 */
[----:B------:R-:W-:Y:S01]  /*1400*/  USHF.R.U32.HI UR5, URZ, 0x4, UR5 ;  /* 0x000000043f057899 */ /* 0x000fe20008011605 */
[----:B------:R-:W-:Y:S01]  /*1410*/  UMOV UR19, 0x40000040 ;  /* 0x4000004000137882 */ /* 0x000fe20000000000 */
[----:B------:R-:W-:Y:S02]  /*1420*/  UMOV UR12, UR8 ;  /* 0x00000008000c7c82 */ /* 0x000fe40008000000 */
[----:B------:R-:W-:Y:S01]  /*1430*/  ULOP3.LUT UR5, UR5, 0x3fff, URZ, 0xc0, !UPT ;  /* 0x00003fff05057892 */ /* 0x000fe2000f8ec03f */
[----:B------:R-:W-:Y:S01]  /*1440*/  UMOV UR13, UR9 ;  /* 0x00000009000d7c82 */ /* 0x000fe20008000000 */
[----:B------:R-:W-:-:S02]  /*1450*/  UMOV UR15, 0x40000040 ;  /* 0x40000040000f7882 */ /* 0x000fc40000000000 */
[----:B------:R-:W-:-:S04]  /*1460*/  ULOP3.LUT UR5, UR5, 0x10000, URZ, 0xfc, !UPT ;  /* 0x0001000005057892 */ /* 0x000fc8000f8efc3f */
[----:B------:R-:W-:-:S04]  /*1470*/  UIMAD UR6, UR39, 0x380, UR5 ;  /* 0x00000380270678a4 */ /* 0x000fc8000f8e0205 */
[----:B------:R-:W-:Y:S02]  /*1480*/  UIADD3 UR22, UR6, 0x80, URZ ;  /* 0x0000008006167890 */ /* 0x000fe4000fffe03f */
[----:B------:R-:W-:Y:S02]  /*1490*/  UIADD3 UR26, UR6, 0x100, URZ ;  /* 0x00000100061a7890 */ /* 0x000fe4000fffe03f */
[----:B------:R-:W-:Y:S01]  /*14a0*/  UMOV UR10, UR6 ;  /* 0x00000006000a7c82 */ /* 0x000fe20008000000 */
[----:B------:R-:W-:Y:S01]  /*14b0*/  UIADD3 UR18, UR6, 0x180, URZ ;  /* 0x0000018006127890 */ /* 0x000fe2000fffe03f */
[----:B------:R-:W-:Y:S01]  /*14c0*/  IGMMA.64x16x32.S8.S8 R72, gdesc[UR8], RZ, !UPT, gsb0 ;  /* 0x00600000084879f1 */ /* 0x000fe2000c0410ff */
[----:B------:R-:W-:Y:S02]  /*14d0*/  UIADD3 UR14, UR6, 0x200, URZ ;  /* 0x00000200060e7890 */ /* 0x000fe4000fffe03f */
[----:B------:R-:W-:Y:S02]  /*14e0*/  UIADD3 UR7, UR6, 0x280, URZ ;  /* 0x0000028006077890 */ /* 0x000fe4000fffe03f */
[----:B------:R-:W-:Y:S01]  /*14f0*/  UIADD3 UR10, UR6, 0x300, URZ ;  /* 0x00000300060a7890 */ /* 0x000fe2000fffe03f */
[----:B------:R-:W-:Y:S01]  /*1500*/  UMOV UR11, 0x40000040 ;  /* 0x40000040000b7882 */ /* 0x000fe20000000000 */
[----:B------:R-:W-:-:S02]  /*1510*/  WARPGROUP.DEPBAR.LE gsb0, 0x0 ;  /* 0x00008000000079c5 */ /* 0x000fc40000010000 */
[----:B------:R-:W-:-:S06]  /*1520*/  WARPGROUP.ARRIVE ;  /* 0x00000000000079c5 */ /* 0x000fcc0000000000 */
[----:B------:R-:W-:Y:S01]  /*1530*/  IGMMA.64x16x32.S8.S8 R64, gdesc[UR20], RZ, !UPT, gsb0 ;  /* 0x00600000144079f1 */ /* 0x000fe2000c0410ff */
[----:B------:R-:W-:Y:S01]  /*1540*/  UIADD3 UR22, UR6, 0x102, URZ ;  /* 0x0000010206167890 */ /* 0x000fe2000fffe03f */
[----:B------:R-:W-:Y:S01]  /*1550*/  UMOV UR23, 0x40000040 ;  /* 0x4000004000177882 */ /* 0x000fe20000000000 */
[----:B------:R-:W-:Y:S02]  /*1560*/  WARPGROUP.DEPBAR.LE gsb0, 0x0 ;  /* 0x00008000000079c5 */ /* 0x000fe40000010000 */
        /* <DEDUP_REMOVED lines=12> */
[----:B------:R-:W-:Y:S01]  /*1630*/  UMOV UR12, UR8 ;  /* 0x00000008000c7c82 */ /* 0x000fe20008000000 */
[----:B------:R-:W-:Y:S01]  /*1640*/  UMOV UR13, UR9 ;  /* 0x00000009000d7c82 */ /* 0x000fe20008000000 */
[----:B------:R-:W-:Y:S01]  /*1650*/  UMOV UR14, UR7 ;  /* 0x00000007000e7c82 */ /* 0x000fe20008000000 */
[----:B------:R-:W-:Y:S01]  /*1660*/  UMOV UR15, 0x40000040 ;  /* 0x40000040000f7882 */ /* 0x000fe20000000000 */
[----:B------:R-:W-:Y:S01]  /*1670*/  UIADD3 UR7, UR6, 0x282, URZ ;  /* 0x0000028206077890 */ /* 0x000fe2000fffe03f */
[----:B------:R-:W-:Y:S02]  /*1680*/  WARPGROUP.DEPBAR.LE gsb0, 0x0 ;  /* 0x00008000000079c5 */ /* 0x000fe40000010000 */
[----:B------:R-:W-:-:S06]  /*1690*/  WARPGROUP.ARRIVE ;  /* 0x00000000000079c5 */ /* 0x000fcc0000000000 */
[----:B------:R-:W-:Y:S01]  /*16a0*/  IGMMA.64x16x32.S8.S8 R32, gdesc[UR12], RZ, !UPT, gsb0 ;  /* 0x006000000c2079f1 */ /* 0x000fe2000c0410ff */
[----:B------:R-:W-:Y:S01]  /*16b0*/  UMOV UR12, UR8 ;  /* 0x00000008000c7c82 */ /* 0x000fe20008000000 */
[----:B------:R-:W-:Y:S01]  /*16c0*/  UMOV UR13, UR9 ;  /* 0x00000009000d7c82 */ /* 0x000fe20008000000 */
[----:B------:R-:W-:Y:S01]  /*16d0*/  UMOV UR14, UR10 ;  /* 0x0000000a000e7c82 */ /* 0x000fe20008000000 */
[----:B------:R-:W-:Y:S01]  /*16e0*/  UMOV UR15, 0x40000040 ;  /* 0x40000040000f7882 */ /* 0x000fe20000000000 */
[----:B------:R-:W-:Y:S02]  /*16f0*/  UIADD3 UR9, UR6, 0x302, URZ ;  /* 0x0000030206097890 */ /* 0x000fe4000fffe03f */
[----:B------:R-:W-:Y:S01]  /*1700*/  UIADD3 UR10, UR6, 0x6, URZ ;  /* 0x00000006060a7890 */ /* 0x000fe2000fffe03f */
[----:B------:R-:W-:Y:S02]  /*1710*/  WARPGROUP.DEPBAR.LE gsb0, 0x0 ;  /* 0x00008000000079c5 */ /* 0x000fe40000010000 */
[----:B------:R-:W-:-:S06]  /*1720*/  WARPGROUP.ARRIVE ;  /* 0x00000000000079c5 */ /* 0x000fcc0000000000 */
[----:B------:R-:W-:Y:S01]  /*1730*/  IGMMA.64x16x32.S8.S8 R24, gdesc[UR12], RZ, !UPT, gsb0 ;  /* 0x006000000c1879f1 */ /* 0x000fe2000c0410ff */
[----:B------:R-:W-:Y:S02]  /*1740*/  UIADD3 UR12, UR8, 0x2, URZ ;  /* 0x00000002080c7890 */ /* 0x000fe4000fffe03f */
[----:B------:R-:W-:Y:S01]  /*1750*/  UIADD3 UR14, UR6, 0x2, URZ ;  /* 0x00000002060e7890 */ /* 0x000fe2000fffe03f */
[----:B------:R-:W-:Y:S01]  /*1760*/  UMOV UR13, 0x40000040 ;  /* 0x40000040000d7882 */ /* 0x000fe20000000000 */
[----:B------:R-:W-:Y:S01]  /*1770*/  UMOV UR15, 0x40000040 ;  /* 0x40000040000f7882 */ /* 0x000fe20000000000 */
[----:B------:R-:W-:Y:S02]  /*1780*/  UMOV UR25, UR13 ;  /* 0x0000000d00197c82 */ /* 0x000fe40008000000 */
[----:B------:R-:W-:Y:S01]  /*1790*/  UMOV UR24, UR12 ;  /* 0x0000000c00187c82 */ /* 0x000fe20008000000 */
[----:B------:R-:W-:Y:S01]  /*17a0*/  UMOV UR20, UR12 ;  /* 0x0000000c00147c82 */ /* 0x000fe20008000000 */
[----:B------:R-:W-:Y:S01]  /*17b0*/  UMOV UR21, UR13 ;  /* 0x0000000d00157c82 */ /* 0x000fe20008000000 */
[----:B------:R-:W-:Y:S01]  /*17c0*/  UMOV UR16, UR12 ;  /* 0x0000000c00107c82 */ /* 0x000fe20008000000 */
[----:B------:R-:W-:Y:S01]  /*17d0*/  UMOV UR17, UR13 ;  /* 0x0000000d00117c82 */ /* 0x000fe20008000000 */
[----:B------:R-:W-:-:S02]  /*17e0*/  WARPGROUP.DEPBAR.LE gsb0, 0x0 ;  /* 0x00008000000079c5 */ /* 0x000fc40000010000 */
[----:B------:R-:W-:-:S06]  /*17f0*/  WARPGROUP.ARRIVE ;  /* 0x00000000000079c5 */ /* 0x000fcc0000000000 */
[----:B------:R-:W-:Y:S01]  /*1800*/  IGMMA.64x16x32.S8.S8 R72, gdesc[UR12], R72, gsb0 ;  /* 0x006000000c4879f1 */ /* 0x000fe20008041048 */
[----:B------:R-:W-:Y:S01]  /*1810*/  UIADD3 UR14, UR6, 0x202, URZ ;  /* 0x00000202060e7890 */ /* 0x000fe2000fffe03f */
[----:B------:R-:W-:Y:S01]  /*1820*/  UMOV UR15, 0x40000040 ;  /* 0x40000040000f7882 */ /* 0x000fe20000000000 */
[----:B------:R-:W-:Y:S02]  /*1830*/  WARPGROUP.DEPBAR.LE gsb0, 0x0 ;  /* 0x00008000000079c5 */ /* 0x000fe40000010000 */
        /* <DEDUP_REMOVED lines=17> */
[----:B------:R-:W-:Y:S01]  /*1950*/  UMOV UR14, UR7 ;  /* 0x00000007000e7c82 */ /* 0x000fe20008000000 */
[----:B------:R-:W-:Y:S01]  /*1960*/  UMOV UR15, 0x40000040 ;  /* 0x40000040000f7882 */ /* 0x000fe20000000000 */
[----:B------:R-:W-:Y:S01]  /*1970*/  UIADD3 UR7, UR6, 0x284, URZ ;  /* 0x0000028406077890 */ /* 0x000fe2000fffe03f */
        /* <DEDUP_REMOVED lines=19> */
[----:B------:R-:W-:Y:S01]  /*1ab0*/  UIADD3 UR8, UR8, 0x6, URZ ;  /* 0x0000000608087890 */ /* 0x000fe2000fffe03f */
[----:B------:R-:W-:-:S02]  /*1ac0*/  WARPGROUP.DEPBAR.LE gsb0, 0x0 ;  /* 0x00008000000079c5 */ /* 0x000fc40000010000 */
[----:B------:R-:W-:-:S06]  /*1ad0*/  WARPGROUP.ARRIVE ;  /* 0x00000000000079c5 */ /* 0x000fcc0000000000 */
[----:B------:R-:W-:Y:S01]  /*1ae0*/  IGMMA.64x16x32.S8.S8 R72, gdesc[UR12], R72, gsb0 ;  /* 0x006000000c4879f1 */ /* 0x000fe20008041048 */
[----:B------:R-:W-:Y:S01]  /*1af0*/  UIADD3 UR14, UR6, 0x204, URZ ;  /* 0x00000204060e7890 */ /* 0x000fe2000fffe03f */
[----:B------:R-:W-:Y:S01]  /*1b00*/  UMOV UR15, 0x40000040 ;  /* 0x40000040000f7882 */ /* 0x000fe20000000000 */
[----:B------:R-:W-:Y:S02]  /*1b10*/  WARPGROUP.DEPBAR.LE gsb0, 0x0 ;  /* 0x00008000000079c5 */ /* 0x000fe40000010000 */
[----:B------:R-:W-:-:S06]  /*1b20*/  WARPGROUP.ARRIVE ;  /* 0x00000000000079c5 */ /* 0x000fcc0000000000 */
[----:B------:R-:W-:Y:S03]  /*1b30*/  IGMMA.64x16x32.S8.S8 R64, gdesc[UR24], R64, gsb0 ;  /* 0x00600000184079f1 */ /* 0x000fe60008041040 */
[----:B------:R-:W-:Y:S02]  /*1b40*/  WARPGROUP.DEPBAR.LE gsb0, 0x0 ;  /* 0x00008000000079c5 */ /* 0x000fe40000010000 */
[----:B------:R-:W-:-:S06]  /*1b50*/  WARPGROUP.ARRIVE ;  /* 0x00000000000079c5 */ /* 0x000fcc0000000000 */
[----:B------:R-:W-:Y:S01]  /*1b60*/  IGMMA.64x16x32.S8.S8 R56, gdesc[UR20], R56, gsb0 ;  /* 0x00600000143879f1 */ /* 0x000fe20008041038 */
[----:B------:R-:W-:Y:S01]  /*1b70*/  UIADD3 UR22, UR6, 0x106, URZ ;  /* 0x0000010606167890 */ /* 0x000fe2000fffe03f */
[----:B------:R-:W-:Y:S01]  /*1b80*/  UMOV UR20, UR8 ;  /* 0x0000000800147c82 */ /* 0x000fe20008000000 */
[----:B------:R-:W-:Y:S01]  /*1b90*/  UMOV UR23, 0x40000040 ;  /* 0x4000004000177882 */ /* 0x000fe20000000000 */
        /* <DEDUP_REMOVED lines=17> */
[----:B------:R-:W-:Y:S02]  /*1cb0*/  UMOV UR9, 0x40000040 ;  /* 0x4000004000097882 */ /* 0x000fe40000000000 */
[----:B------:R-:W-:Y:S01]  /*1cc0*/  UMOV UR17, UR9 ;  /* 0x0000000900117c82 */ /* 0x000fe20008000000 */
[----:B------:R-:W-:Y:S01]  /*1cd0*/  UMOV UR21, UR9 ;  /* 0x0000000900157c82 */ /* 0x000fe20008000000 */
[----:B------:R-:W-:Y:S02]  /*1ce0*/  WARPGROUP.DEPBAR.LE gsb0, 0x0 ;  /* 0x00008000000079c5 */ /* 0x000fe40000010000 */
[----:B------:R-:W-:-:S06]  /*1cf0*/  WARPGROUP.ARRIVE ;  /* 0x00000000000079c5 */ /* 0x000fcc0000000000 */
[----:B------:R-:W-:Y:S01]  /*1d00*/  IGMMA.64x16x32.S8.S8 R24, gdesc[UR12], R24, gsb0 ;  /* 0x006000000c1879f1 */ /* 0x000fe20008041018 */
[----:B------:R-:W-:Y:S01]  /*1d10*/  UIADD3 UR14, UR6, 0x186, URZ ;  /* 0x00000186060e7890 */ /* 0x000fe2000fffe03f */
[----:B------:R-:W-:Y:S01]  /*1d20*/  UMOV UR12, UR8 ;  /* 0x00000008000c7c82 */ /* 0x000fe20008000000 */
[----:B------:R-:W-:Y:S01]  /*1d30*/  UMOV UR13, UR9 ;  /* 0x00000009000d7c82 */ /* 0x000fe20008000000 */
[----:B------:R-:W-:Y:S01]  /*1d40*/  UMOV UR15, 0x40000040 ;  /* 0x40000040000f7882 */ /* 0x000fe20000000000 */
[----:B------:R-:W-:Y:S02]  /*1d50*/  WARPGROUP.DEPBAR.LE gsb0, 0x0 ;  /* 0x00008000000079c5 */ /* 0x000fe40000010000 */
[----:B------:R-:W-:-:S06]  /*1d60*/  WARPGROUP.ARRIVE ;  /* 0x00000000000079c5 */ /* 0x000fcc0000000000 */
[----:B------:R-:W-:Y:S01]  /*1d70*/  IGMMA.64x16x32.S8.S8 R72, gdesc[UR8], R72, gsb0 ;  /* 0x00600000084879f1 */ /* 0x000fe20008041048 */
[----:B------:R-:W-:Y:S01]  /*1d80*/  UIADD3 UR10, UR6, 0x206, URZ ;  /* 0x00000206060a7890 */ /* 0x000fe2000fffe03f */
[----:B------:R-:W-:Y:S01]  /*1d90*/  UMOV UR11, 0x40000040 ;  /* 0x40000040000b7882 */ /* 0x000fe20000000000 */
[----:B------:R-:W-:Y:S01]  /*1da0*/  UIADD3 UR6, UR6, 0x306, URZ ;  /* 0x0000030606067890 */ /* 0x000fe2000fffe03f */
[----:B------:R-:W-:Y:S02]  /*1db0*/  WARPGROUP.DEPBAR.LE gsb0, 0x0 ;  /* 0x00008000000079c5 */ /* 0x000fe40000010000 */
[----:B------:R-:W-:-:S06]  /*1dc0*/  WARPGROUP.ARRIVE ;  /* 0x00000000000079c5 */ /* 0x000fcc0000000000 */
[----:B------:R-:W-:Y:S03]  /*1dd0*/  IGMMA.64x16x32.S8.S8 R64, gdesc[UR16], R64, gsb0 ;  /* 0x00600000104079f1 */ /* 0x000fe60008041040 */
        /* <DEDUP_REMOVED lines=8> */
[----:B------:R-:W-:Y:S01]  /*1e60*/  IGMMA.64x16x32.S8.S8 R40, gdesc[UR8], R40, gsb0 ;  /* 0x00600000082879f1 */ /* 0x000fe20008041028 */
[----:B------:R-:W-:Y:S01]  /*1e70*/  UMOV UR10, UR7 ;  /* 0x00000007000a7c82 */ /* 0x000fe20008000000 */
[----:B------:R-:W-:Y:S01]  /*1e80*/  UMOV UR11, 0x40000040 ;  /* 0x40000040000b7882 */ /* 0x000fe20000000000 */
[----:B------:R-:W-:Y:S02]  /*1e90*/  WARPGROUP.DEPBAR.LE gsb0, 0x0 ;  /* 0x00008000000079c5 */ /* 0x000fe40000010000 */
[----:B------:R-:W-:-:S06]  /*1ea0*/  WARPGROUP.ARRIVE ;  /* 0x00000000000079c5 */ /* 0x000fcc0000000000 */
[----:B------:R-:W-:Y:S01]  /*1eb0*/  IGMMA.64x16x32.S8.S8 R32, gdesc[UR8], R32, gsb0 ;  /* 0x00600000082079f1 */ /* 0x000fe20008041020 */
[----:B------:R-:W-:Y:S01]  /*1ec0*/  UMOV UR10, UR6 ;  /* 0x00000006000a7c82 */ /* 0x000fe20008000000 */
[----:B------:R-:W-:Y:S01]  /*1ed0*/  UMOV UR11, 0x40000040 ;  /* 0x40000040000b7882 */ /* 0x000fe20000000000 */
[----:B------:R-:W-:Y:S02]  /*1ee0*/  WARPGROUP.DEPBAR.LE gsb0, 0x0 ;  /* 0x00008000000079c5 */ /* 0x000fe40000010000 */
[----:B------:R-:W-:-:S06]  /*1ef0*/  WARPGROUP.ARRIVE ;  /* 0x00000000000079c5 */ /* 0x000fcc0000000000 */
[----:B------:R-:W-:Y:S03]  /*1f00*/  IGMMA.64x16x32.S8.S8 R24, gdesc[UR8], R24, gsb0 ;  /* 0x00600000081879f1 */ /* 0x000fe60008041018 */
[----:B------:R-:W-:Y:S02]  /*1f10*/  WARPGROUP.DEPBAR.LE gsb0, 0x0 ;  /* 0x00008000000079c5 */ /* 0x000fe40000010000 */
[----:B------:R-:W-:Y:S05]  /*1f20*/  @!P1 BRA `(.L_x_18) ;  /* 0x0000000c00609947 */ /* 0x000fea0003800000 */
[----:B------:R-:W-:Y:S02]  /*1f30*/  UIADD3 UR6, UR39, 0x1, URZ ;  /* 0x0000000127067890 */ /* 0x000fe4000fffe03f */
[----:B------:R-:W-:Y:S02]  /*1f40*/  IMAD.U32 R3, RZ, RZ, UR39 ;  /* 0x00000027ff037e24 */ /* 0x000fe4000f8e00ff */
[----:B------:R-:W-:-:S04]  /*1f50*/  UISETP.NE.AND UP0, UPT, UR6, 0x7, UPT ;  /* 0x000000070600788c */ /* 0x000fc8000bf05270 */
[----:B------:R-:W-:Y:S02]  /*1f60*/  USEL UR7, URZ, 0x1, UP0 ;  /* 0x000000013f077887 */ /* 0x000fe40008000000 */
[----:B------:R-:W-:Y:S02]  /*1f70*/  USEL UR6, UR6, URZ, UP0 ;  /* 0x0000003f06067287 */ /* 0x000fe40008000000 */
[----:B------:R-:W-:-:S06]  /*1f80*/  ULOP3.LUT UR7, UR38, UR7, URZ, 0x3c, !UPT ;  /* 0x0000000726077292 */ /* 0x000fcc000f8e3c3f */
[----:B------:R-:W-:-:S07]  /*1f90*/  IMAD.U32 R7, RZ, RZ, UR7 ;  /* 0x00000007ff077e24 */ /* 0x000fce000f8e00ff */
.L_x_25:
[----:B------:R-:W-:Y:S05]  /*1fa0*/  @!P0 BRA `(.L_x_19) ;  /* 0x0000000000048947 */ /* 0x000fea0003800000 */
[----:B------:R-:W-:Y:S01]  /*1fb0*/  BPT.TRAP 0x1 ;  /* 0x000000040000795c */ /* 0x000fe20000300000 */
.L_x_19:
[----:B------:R-:W2:Y:S01]  /*1fc0*/  S2UR UR8, SR_CgaCtaId ;  /* 0x00000000000879c3 */ /* 0x000ea20000008800 */
[----:B------:R-:W-:Y:S01]  /*1fd0*/  UMOV UR7, 0x400 ;  /* 0x0000040000077882 */ /* 0x000fe20000000000 */
[----:B01----:R-:W-:Y:S01]  /*1fe0*/  IMAD.U32 R5, RZ, RZ, UR6 ;  /* 0x00000006ff057e24 */ /* 0x003fe2000f8e00ff */
[----:B------:R-:W-:Y:S01]  /*1ff0*/  SHF.L.U32 R4, R7, 0x1f, RZ ;  /* 0x0000001f07047819 */ /* 0x000fe200000006ff */
[----:B--2---:R-:W-:-:S06]  /*2000*/  ULEA UR7, UR8, UR7, 0x18 ;  /* 0x0000000708077291 */ /* 0x004fcc000f8ec03f */
[----:B------:R-:W-:-:S04]  /*2010*/  IMAD.U32 R6, RZ, RZ, UR7 ;  /* 0x00000007ff067e24 */ /* 0x000fc8000f8e00ff */
[----:B------:R-:W-:-:S04]  /*2020*/  IMAD R5, R5, 0x8, R6 ;  /* 0x0000000805057824 */ /* 0x000fc800078e0206 */
[----:B------:R0:W1:Y:S01]  /*2030*/  SYNCS.PHASECHK.TRANS64.TRYWAIT P1, [R5+URZ], R4 ;  /* 0x00000004050075a7 */ /* 0x000062000802017f */
[----:B------:R-:W-:Y:S05]  /*2040*/  @!P0 BRA `(.L_x_20) ;  /* 0x0000000000048947 */ /* 0x000fea0003800000 */
[----:B------:R-:W-:Y:S01]  /*2050*/  BPT.TRAP 0x1 ;  /* 0x000000040000795c */ /* 0x000fe20000300000 */
.L_x_20:
[----:B-1----:R-:W-:Y:S05]  /*2060*/  @P1 BRA `(.L_x_21) ;  /* 0x0000000000081947 */ /* 0x002fea0003800000 */
[----:B------:R-:W1:Y:S02]  /*2070*/  SYNCS.PHASECHK.TRANS64.TRYWAIT P1, [R5+URZ], R4 ;  /* 0x00000004050075a7 */ /* 0x000e64000802017f */
[----:B-1----:R-:W-:Y:S05]  /*2080*/  @!P1 BRA `(.L_x_22) ;  /* 0x0000005c00c09947 */ /* 0x002fea0003800000 */
.L_x_21:
[----:B------:R-:W-:Y:S01]  /*2090*/  ULEA UR10, UR6, UR4, 0xa ;  /* 0x00000004060a7291 */ /* 0x000fe2000f8e503f */
[----:B------:R-:W-:Y:S01]  /*20a0*/  WARPGROUP.ARRIVE ;  /* 0x00000000000079c5 */ /* 0x000fe20000000000 */
[----:B------:R-:W-:Y:S01]  /*20b0*/  UIMAD UR8, UR6, 0x380, UR5 ;  /* 0x00000380060878a4 */ /* 0x000fe2000f8e0205 */
[----:B------:R-:W-:Y:S01]  /*20c0*/  UMOV UR13, 0x40000040 ;  /* 0x40000040000d7882 */ /* 0x000fe20000000000 */
[----:B------:R-:W-:Y:S02]  /*20d0*/  UMOV UR15, 0x40000040 ;  /* 0x40000040000f7882 */ /* 0x000fe40000000000 */
[----:B------:R-:W-:Y:S01]  /*20e0*/  UIADD3 UR7, UR8, 0x80, URZ ;  /* 0x0000008008077890 */ /* 0x000fe2000fffe03f */
[----:B------:R-:W-:Y:S02]  /*20f0*/  UMOV UR12, UR10 ;  /* 0x0000000a000c7c82 */ /* 0x000fe40008000000 */
[----:B------:R-:W-:Y:S01]  /*2100*/  UMOV UR14, UR8 ;  /* 0x00000008000e7c82 */ /* 0x000fe20008000000 */
[----:B------:R-:W-:Y:S01]  /*2110*/  UIADD3 UR9, UR8, 0x100, URZ ;  /* 0x0000010008097890 */ /* 0x000fe2000fffe03f */
[----:B------:R-:W-:Y:S01]  /*2120*/  IGMMA.64x16x32.S8.S8 R72, gdesc[UR12], R72, gsb0 ;  /* 0x006000000c4879f1 */ /* 0x000fe20008041048 */
[----:B------:R-:W-:Y:S01]  /*2130*/  UMOV UR15, 0x40000040 ;  /* 0x40000040000f7882 */ /* 0x000fe20000000000 */
[----:B------:R-:W-:Y:S01]  /*2140*/  UMOV UR14, UR7 ;  /* 0x00000007000e7c82 */ /* 0x000fe20008000000 */
[----:B------:R-:W-:-:S02]  /*2150*/  UIADD3 UR11, UR8, 0x180, URZ ;  /* 0x00000180080b7890 */ /* 0x000fc4000fffe03f */
        /* <DEDUP_REMOVED lines=119> */
[----:B------:R-:W-:Y:S02]  /*28d0*/  UIADD3 UR12, UR10, 0x6, URZ ;  /* 0x000000060a0c7890 */ /* 0x000fe4000fffe03f */
[----:B------:R-:W-:Y:S01]  /*28e0*/  UIADD3 UR14, UR8, 0x6, URZ ;  /* 0x00000006080e7890 */ /* 0x000fe2000fffe03f */
[----:B------:R-:W-:Y:S01]  /*28f0*/  UMOV UR13, 0x40000040 ;  /* 0x40000040000d7882 */ /* 0x000fe20000000000 */
        /* <DEDUP_REMOVED lines=13> */
[----:B------:R-:W-:Y:S02]  /*29d0*/  UIADD3 UR9, UR8, 0x286, URZ ;  /* 0x0000028608097890 */ /* 0x000fe4000fffe03f */
        /* <DEDUP_REMOVED lines=26> */
[----:B------:R-:W-:Y:S01]  /*2b80*/  BPT.TRAP 0x1 ;  /* 0x000000040000795c */ /* 0x000fe20000300000 */
.L_x_23:
[----:B01----:R-:W-:Y:S01]  /*2b90*/  IMAD R4, R3, 0x8, R6 ;  /* 0x0000000803047824 */ /* 0x003fe200078e0206 */
[----:B------:R-:W-:-:S03]  /*2ba0*/  ISETP.GT.U32.AND P1, PT, R19, 0x1, PT ;  /* 0x000000011300780c */ /* 0x000fc60003f24070 */
[----:B------:R-:W-:-:S05]  /*2bb0*/  VIADD R4, R4, 0x38 ;  /* 0x0000003804047836 */ /* 0x000fca0000000000 */
[----:B------:R-:W-:-:S04]  /*2bc0*/  PRMT R4, RZ, 0x654, R4 ;  /* 0x00000654ff047816 */ /* 0x000fc80000000004 */
[----:B------:R0:W-:Y:S01]  /*2bd0*/  SYNCS.ARRIVE.TRANS64.RED.A1T0 RZ, [R4+URZ], RZ ;  /* 0x000000ff04ff79a7 */ /* 0x0001e2000810043f */
[----:B------:R-:W-:Y:S05]  /*2be0*/  @P1 BRA `(.L_x_24) ;  /* 0x0000000000041947 */ /* 0x000fea0003800000 */
[----:B------:R-:W-:Y:S01]  /*2bf0*/  BPT.TRAP 0x1 ;  /* 0x000000040000795c */ /* 0x000fe20000300000 */
.L_x_24:
[----:B------:R-:W-:Y:S01]  /*2c00*/  UIADD3 UR6, UR6, 0x1, URZ ;  /* 0x0000000106067890 */ /* 0x000fe2000fffe03f */
[C---:B------:R-:W-:Y:S01]  /*2c10*/  ISETP.GT.AND P2, PT, R0.reuse, 0x1, PT ;  /* 0x000000010000780c */ /* 0x040fe20003f44270 */
[----:B------:R-:W-:Y:S02]  /*2c20*/  VIADD R3, R3, 0x1 ;  /* 0x0000000103037836 */ /* 0x000fe40000000000 */
[----:B------:R-:W-:Y:S01]  /*2c30*/  UISETP.NE.AND UP0, UPT, UR6, 0x7, UPT ;  /* 0x000000070600788c */ /* 0x000fe2000bf05270 */
[----:B------:R-:W-:Y:S02]  /*2c40*/  VIADD R0, R0, 0xffffffff ;  /* 0xffffffff00007836 */ /* 0x000fe40000000000 */
[C---:B------:R-:W-:Y:S01]  /*2c50*/  ISETP.NE.AND P1, PT, R3.reuse, 0x7, PT ;  /* 0x000000070300780c */ /* 0x040fe20003f25270 */
[----:B------:R-:W-:Y:S02]  /*2c60*/  USEL UR7, URZ, 0x1, UP0 ;  /* 0x000000013f077887 */ /* 0x000fe40008000000 */
[----:B------:R-:W-:Y:S01]  /*2c70*/  USEL UR6, UR6, URZ, UP0 ;  /* 0x0000003f06067287 */ /* 0x000fe20008000000 */
[----:B------:R-:W-:-:S03]  /*2c80*/  SEL R3, R3, RZ, P1 ;  /* 0x000000ff03037207 */ /* 0x000fc60000800000 */
[----:B------:R-:W-:Y:S01]  /*2c90*/  LOP3.LUT R7, R7, UR7, RZ, 0x3c, !PT ;  /* 0x0000000707077c12 */ /* 0x000fe2000f8e3cff */
[----:B------:R-:W-:Y:S07]  /*2ca0*/  @P2 BRA `(.L_x_25) ;  /* 0xfffffff000bc2947 */ /* 0x000fee000383ffff */
.L_x_18:
[----:B------:R-:W2:Y:S02]  /*2cb0*/  LDC R0, c[0x0][0x28c] ;  /* 0x0000a300ff007b82 */ /* 0x000ea40000000800 */
[----:B--2---:R-:W-:-:S13]  /*2cc0*/  ISETP.GE.AND P1, PT, R0, 0x1, PT ;  /* 0x000000010000780c */ /* 0x004fda0003f26270 */
[----:B------:R-:W-:Y:S05]  /*2cd0*/  @!P1 BRA `(.L_x_26) ;  /* 0x0000000000489947 */ /* 0x000fea0003800000 */
[----:B------:R-:W-:Y:S05]  /*2ce0*/  @!P0 BRA `(.L_x_27) ;  /* 0x0000000000048947 */ /* 0x000fea0003800000 */
[----:B------:R-:W-:Y:S01]  /*2cf0*/  BPT.TRAP 0x1 ;  /* 0x000000040000795c */ /* 0x000fe20000300000 */
.L_x_27:
[----:B------:R-:W-:Y:S01]  /*2d00*/  UISETP.LT.AND UP0, UPT, UR40, 0x1, UPT ;  /* 0x000000012800788c */ /* 0x000fe2000bf01270 */
[----:B------:R-:W-:-:S03]  /*2d10*/  ISETP.GT.U32.AND P0, PT, R19, 0x1, PT ;  /* 0x000000011300780c */ /* 0x000fc60003f04070 */
[----:B------:R-:W-:-:S04]  /*2d20*/  USEL UR6, UR40, 0x1, UP0 ;  /* 0x0000000128067887 */ /* 0x000fc80008000000 */
[----:B------:R-:W-:-:S04]  /*2d30*/  UIADD3 UR6, UR39, UR40, -UR6 ;  /* 0x0000002827067290 */ /* 0x000fc8000fffe806 */
[----:B------:R-:W-:-:S04]  /*2d40*/  UIMAD.WIDE.U32 UR4, UR6, 0x24924925, URZ ;  /* 0x24924925060478a5 */ /* 0x000fc8000f8e003f */
[----:B------:R-:W-:-:S04]  /*2d50*/  UIADD3 UR4, UR6, -UR5, URZ ;  /* 0x8000000506047290 */ /* 0x000fc8000fffe03f */
[----:B------:R-:W-:-:S04]  /*2d60*/  ULEA.HI UR4, UR4, UR5, URZ, 0x1f ;  /* 0x0000000504047291 */ /* 0x000fc8000f8ff83f */
[----:B------:R-:W-:-:S04]  /*2d70*/  USHF.R.U32.HI UR4, URZ, 0x2, UR4 ;  /* 0x000000023f047899 */ /* 0x000fc80008011604 */
[----:B------:R-:W-:-:S06]  /*2d80*/  UIMAD UR4, UR4, -0x7, UR6 ;  /* 0xfffffff9040478a4 */ /* 0x000fcc000f8e0206 */
[----:B------:R-:W-:-:S04]  /*2d90*/  IMAD.U32 R3, RZ, RZ, UR4 ;  /* 0x00000004ff037e24 */ /* 0x000fc8000f8e00ff */
[----:B------:R-:W-:-:S04]  /*2da0*/  IMAD R0, R3, 0x8, R6 ;  /* 0x0000000803007824 */ /* 0x000fc800078e0206 */
[----:B------:R-:W-:-:S05]  /*2db0*/  VIADD R0, R0, 0x38 ;  /* 0x0000003800007836 */ /* 0x000fca0000000000 */
[----:B------:R-:W-:-:S04]  /*2dc0*/  PRMT R0, RZ, 0x654, R0 ;  /* 0x00000654ff007816 */ /* 0x000fc80000000000 */
[----:B------:R2:W-:Y:S01]  /*2dd0*/  SYNCS.ARRIVE.TRANS64.RED.A1T0 RZ, [R0+URZ], RZ ;  /* 0x000000ff00ff79a7 */ /* 0x0005e2000810043f */
[----:B------:R-:W-:Y:S05]  /*2de0*/  @P0 BRA `(.L_x_26) ;  /* 0x0000000000040947 */ /* 0x000fea0003800000 */
[----:B------:R-:W-:Y:S01]  /*2df0*/  BPT.TRAP 0x1 ;  /* 0x000000040000795c */ /* 0x000fe20000300000 */
.L_x_26:
[----:B------:R-:W3:Y:S01]  /*2e00*/  LDC R8, c[0x0][0x288] ;  /* 0x0000a200ff087b82 */ /* 0x000ee20000000800 */
[--C-:B--2---:R-:W-:Y:S01]  /*2e10*/  SHF.R.U32.HI R0, RZ, 0x2, R18.reuse ;  /* 0x00000002ff007819 */ /* 0x104fe20000011612 */
[----:B------:R-:W-:Y:S01]  /*2e20*/  IMAD R83, R83, 0x70, RZ ;  /* 0x0000007053537824 */ /* 0x000fe200078e02ff */
[----:B01----:R-:W-:Y:S01]  /*2e30*/  LOP3.LUT R4, R18, 0x60, RZ, 0xc0, !PT ;  /* 0x0000006012047812 */ /* 0x003fe200078ec0ff */
[----:B------:R-:W-:Y:S01]  /*2e40*/  UIADD3 UR39, UR40, UR39, URZ ;  /* 0x0000002728277290 */ /* 0x000fe2000fffe03f */
[----:B------:R-:W-:Y:S01]  /*2e50*/  SHF.R.U32.HI R5, RZ, 0x7, R18 ;  /* 0x00000007ff057819 */ /* 0x000fe20000011612 */
[----:B------:R-:W-:Y:S01]  /*2e60*/  ULDC UR7, c[0x0][0x284] ;  /* 0x0000a10000077ab9 */ /* 0x000fe20000000800 */
[----:B------:R-:W-:Y:S01]  /*2e70*/  LOP3.LUT R3, R0, 0x7, RZ, 0xc0, !PT ;  /* 0x0000000700037812 */ /* 0x000fe200078ec0ff */
[----:B------:R-:W-:Y:S01]  /*2e80*/  UISETP.GT.U32.AND UP0, UPT, UR39, 0x6, UPT ;  /* 0x000000062700788c */ /* 0x000fe2000bf04070 */
[----:B------:R-:W-:Y:S01]  /*2e90*/  SHF.R.U32.HI R6, RZ, 0x1, R4 ;  /* 0x00000001ff067819 */ /* 0x000fe20000011604 */
[----:B------:R-:W-:Y:S01]  /*2ea0*/  UIMAD.WIDE.U32 UR4, UR39, 0x24924925, URZ ;  /* 0x24924925270478a5 */ /* 0x000fe2000f8e003f */
[----:B------:R-:W-:Y:S01]  /*2eb0*/  LOP3.LUT R0, R5, 0x1, RZ, 0xc0, !PT ;  /* 0x0000000105007812 */ /* 0x000fe200078ec0ff */
[----:B------:R-:W-:Y:S01]  /*2ec0*/  UISETP.LT.U32.AND UP0, UPT, UR40, 0x7, UP0 ;  /* 0x000000072800788c */ /* 0x000fe20008701070 */
[----:B------:R-:W-:Y:S01]  /*2ed0*/  IADD3 R5, RZ, -R6, -R3 ;  /* 0x80000006ff057210 */ /* 0x000fe20007ffe803 */
[----:B------:R-:W-:Y:S01]  /*2ee0*/  UIADD3 UR4, UR39, -UR5, URZ ;  /* 0x8000000527047290 */ /* 0x000fe2000fffe03f */
[----:B------:R-:W-:Y:S01]  /*2ef0*/  SHF.R.S32.HI R20, RZ, 0x1f, R81 ;  /* 0x0000001fff147819 */ /* 0x000fe20000011451 */
[C---:B------:R-:W-:Y:S01]  /*2f00*/  IMAD.SHL.U32 R4, R0.reuse, 0x40, RZ ;  /* 0x0000004000047824 */ /* 0x040fe200078e00ff */
[----:B------:R-:W-:Y:S01]  /*2f10*/  UISETP.GE.U32.AND UP1, UPT, UR40, 0x7, UPT ;  /* 0x000000072800788c */ /* 0x000fe2000bf26070 */
[----:B------:R-:W-:Y:S01]  /*2f20*/  IMAD R7, R0, -0x40, R5 ;  /* 0xffffffc000077824 */ /* 0x000fe200078e0205 */
[----:B------:R-:W-:Y:S01]  /*2f30*/  LOP3.LUT R0, R18, 0x3, RZ, 0xc0, !PT ;  /* 0x0000000312007812 */ /* 0x000fe200078ec0ff */
[----:B------:R-:W-:Y:S01]  /*2f40*/  ULDC.64 UR8, c[0x0][0x5d0] ;  /* 0x0001740000087ab9 */ /* 0x000fe20000000a00 */
[----:B------:R-:W-:Y:S01]  /*2f50*/  USEL UR6, URZ, 0x1, !UP0 ;  /* 0x000000013f067887 */ /* 0x000fe2000c000000 */
[----:B------:R-:W-:Y:S01]  /*2f60*/  LOP3.LUT R3, R4, 0x40, R3, 0xe2, !PT ;  /* 0x0000004004037812 */ /* 0x000fe200078ee203 */
[----:B------:R-:W-:Y:S01]  /*2f70*/  ULEA.HI UR4, UR4, UR5, URZ, 0x1f ;  /* 0x0000000504047291 */ /* 0x000fe2000f8ff83f */
[----:B---3--:R-:W-:Y:S01]  /*2f80*/  IMAD R12, R0, -0x2, R8 ;  /* 0xfffffffe000c7824 */ /* 0x008fe200078e0208 */
[C---:B------:R-:W-:Y:S01]  /*2f90*/  ISETP.GE.AND P0, PT, R83.reuse, R8, PT ;  /* 0x000000085300720c */ /* 0x040fe20003f06270 */
[----:B------:R-:W-:Y:S01]  /*2fa0*/  IMAD.SHL.U32 R0, R82, 0x80, RZ ;  /* 0x0000008052007824 */ /* 0x000fe200078e00ff */
[----:B------:R-:W-:Y:S01]  /*2fb0*/  ULOP3.LUT UR38, UR38, UR6, URZ, 0x3c, !UPT ;  /* 0x0000000626267292 */ /* 0x000fe2000f8e3c3f */
[----:B------:R-:W-:Y:S01]  /*2fc0*/  IMAD.SHL.U32 R8, R18, 0x2, RZ ;  /* 0x0000000212087824 */ /* 0x000fe200078e00ff */
[----:B------:R-:W-:Y:S01]  /*2fd0*/  USHF.R.U32.HI UR4, URZ, 0x2, UR4 ;  /* 0x000000023f047899 */ /* 0x000fe20008011604 */
[----:B------:R-:W-:Y:S01]  /*2fe0*/  IMAD R4, R20, UR8, RZ ;  /* 0x0000000814047c24 */ /* 0x000fe2000f8e02ff */
[----:B------:R-:W-:Y:S01]  /*2ff0*/  ISETP.GE.OR P0, PT, R0, UR7, P0 ;  /* 0x0000000700007c0c */ /* 0x000fe20008706670 */
[----:B------:R-:W-:Y:S01]  /*3000*/  IMAD.WIDE R10, R82, 0x80, RZ ;  /* 0x00000080520a7825 */ /* 0x000fe200078e02ff */
[----:B------:R-:W-:Y:S01]  /*3010*/  LOP3.LUT R8, R83, 0x6, R8, 0xf8, !PT ;  /* 0x0000000653087812 */ /* 0x000fe200078ef808 */
[----:B------:R-:W-:-:S02]  /*3020*/  @UP1 ULOP3.LUT UR38, UR38, 0x1, UR4, 0x78, !UPT ;  /* 0x0000000126261892 */ /* 0x000fc4000f8e7804 */
[C---:B------:R-:W-:Y:S01]  /*3030*/  IMAD R13, R81.reuse, UR9, R4 ;  /* 0x00000009510d7c24 */ /* 0x040fe2000f8e0204 */
[----:B------:R-:W-:Y:S01]  /*3040*/  SHF.R.S32.HI R9, RZ, 0x1f, R8 ;  /* 0x0000001fff097819 */ /* 0x000fe20000011408 */
[----:B------:R-:W-:Y:S01]  /*3050*/  UIMAD UR39, UR4, -0x7, UR39 ;  /* 0xfffffff9042778a4 */ /* 0x000fe2000f8e0227 */
[----:B------:R-:W-:Y:S01]  /*3060*/  LOP3.LUT R89, R10, R3, R6, 0xfe, !PT ;  /* 0x000000030a597212 */ /* 0x000fe200078efe06 */
[----:B------:R-:W-:Y:S01]  /*3070*/  IMAD.IADD R12, R12, 0x1, -R83 ;  /* 0x000000010c0c7824 */ /* 0x000fe200078e0a53 */
[----:B------:R-:W-:Y:S01]  /*3080*/  IADD3 R3, -R0, UR7, R7 ;  /* 0x0000000700037c10 */ /* 0x000fe2000fffe107 */
[----:B------:R-:W-:-:S04]  /*3090*/  IMAD.WIDE.U32 R4, R81, UR8, R8 ;  /* 0x0000000851047c25 */ /* 0x000fc8000f8e0008 */
[----:B------:R-:W-:Y:S02]  /*30a0*/  IMAD.IADD R5, R5, 0x1, R13 ;  /* 0x0000000105057824 */ /* 0x000fe400078e020d */
[----:B------:R-:W-:Y:S01]  /*30b0*/  IMAD.MOV.U32 R0, RZ, RZ, -0x1 ;  /* 0xffffffffff007424 */ /* 0x000fe200078e00ff */
[----:B------:R-:W-:Y:S06]  /*30c0*/  @P0 BRA `(.L_x_28) ;  /* 0x0000002c00f00947 */ /* 0x000fec0003800000 */
[----:B------:R-:W0:Y:S01]  /*30d0*/  LDC.64 R14, c[0x0][0x5c8] ;  /* 0x00017200ff0e7b82 */ /* 0x000e220000000a00 */
[----:B------:R-:W-:Y:S01]  /*30e0*/  ULDC.64 UR4, c[0x0][0x5c0] ;  /* 0x0001700000047ab9 */ /* 0x000fe20000000a00 */
[----:B------:R-:W-:Y:S01]  /*30f0*/  BSSY B0, `(.L_x_28) ;  /* 0x00002f9000007945 */ /* 0x000fe20003800000 */
[-C--:B0-----:R-:W-:Y:S02]  /*3100*/  IMAD R6, R11, R14.reuse, RZ ;  /* 0x0000000e0b067224 */ /* 0x081fe400078e02ff */
[----:B------:R-:W-:-:S04]  /*3110*/  IMAD.WIDE.U32 R4, R89, R14, R4 ;  /* 0x0000000e59047225 */ /* 0x000fc800078e0004 */
[----:B------:R-:W-:Y:S01]  /*3120*/  IMAD R7, R89, R15, R6 ;  /* 0x0000000f59077224 */ /* 0x000fe200078e0206 */
[----:B------:R-:W-:-:S03]  /*3130*/  IADD3 R4, P0, R4, UR4, RZ ;  /* 0x0000000404047c10 */ /* 0x000fc6000ff1e0ff */
[----:B------:R-:W-:Y:S01]  /*3140*/  IMAD.IADD R7, R5, 0x1, R7 ;  /* 0x0000000105077824 */ /* 0x000fe200078e0207 */
[----:B------:R-:W-:-:S04]  /*3150*/  LEA R6, P1, R14, R4, 0x3 ;  /* 0x000000040e067211 */ /* 0x000fc800078218ff */
[----:B------:R-:W-:Y:S02]  /*3160*/  IADD3.X R5, R7, UR5, RZ, P0, !PT ;  /* 0x0000000507057c10 */ /* 0x000fe400087fe4ff */
[----:B-----5:R-:W-:Y:S02]  /*3170*/  ISETP.NE.AND P0, PT, R23, RZ, PT ;  /* 0x000000ff1700720c */ /* 0x020fe40003f05270 */
[----:B------:R-:W-:-:S11]  /*3180*/  LEA.HI.X R7, R14, R5, R15, 0x3, P1 ;  /* 0x000000050e077211 */ /* 0x000fd600008f1c0f */
[----:B------:R-:W-:Y:S05]  /*3190*/  @!P0 BRA `(.L_x_29) ;  /* 0x0000002000a88947 */ /* 0x000fea0003800000 */
[----:B------:R-:W0:Y:S01]  /*31a0*/  LDC.64 R84, c[0x0][0x5b0] ;  /* 0x00016c00ff547b82 */ /* 0x000e220000000a00 */
[----:B------:R-:W-:Y:S01]  /*31b0*/  ULDC.64 UR4, c[0x0][0x5b8] ;  /* 0x00016e0000047ab9 */ /* 0x000fe20000000a00 */
[----:B------:R-:W-:Y:S01]  /*31c0*/  ISETP.GE.AND P3, PT, R12, 0x1, PT ;  /* 0x000000010c00780c */ /* 0x000fe20003f66270 */
[----:B------:R-:W-:Y:S01]  /*31d0*/  IMAD R10, R20, UR4, RZ ;  /* 0x00000004140a7c24 */ /* 0x000fe2000f8e02ff */
[----:B------:R-:W-:Y:S01]  /*31e0*/  BSSY B1, `(.L_x_30) ;  /* 0x000000e000017945 */ /* 0x000fe20003800000 */
[----:B------:R-:W-:Y:S01]  /*31f0*/  IMAD.WIDE.U32 R20, R81, UR4, R8 ;  /* 0x0000000451147c25 */ /* 0x000fe2000f8e0008 */
[----:B------:R-:W-:Y:S02]  /*3200*/  ISETP.LT.OR P1, PT, R3, 0x1, !P3 ;  /* 0x000000010300780c */ /* 0x000fe40005f21670 */
[----:B------:R-:W1:Y:S01]  /*3210*/  LDC.64 R86, c[0x0][0x5a8] ;  /* 0x00016a00ff567b82 */ /* 0x000e620000000a00 */
[----:B------:R-:W-:Y:S02]  /*3220*/  IMAD R15, R81, UR5, R10 ;  /* 0x00000005510f7c24 */ /* 0x000fe4000f8e020a */
[----:B------:R-:W-:-:S02]  /*3230*/  IMAD.MOV.U32 R14, RZ, RZ, R20 ;  /* 0x000000ffff0e7224 */ /* 0x000fc400078e0014 */
[----:B------:R-:W-:Y:S02]  /*3240*/  IMAD.IADD R15, R21, 0x1, R15 ;  /* 0x00000001150f7824 */ /* 0x000fe400078e020f */
[-C--:B0-----:R-:W-:Y:S02]  /*3250*/  IMAD R10, R11, R84.reuse, RZ ;  /* 0x000000540b0a7224 */ /* 0x081fe400078e02ff */
[----:B------:R-:W-:-:S04]  /*3260*/  IMAD.WIDE.U32 R8, R89, R84, R14 ;  /* 0x0000005459087225 */ /* 0x000fc800078e000e */
[----:B------:R-:W-:Y:S01]  /*3270*/  IMAD R81, R89, R85, R10 ;  /* 0x0000005559517224 */ /* 0x000fe200078e020a */
[----:B-1----:R-:W-:-:S04]  /*3280*/  IADD3 R8, P0, R8, R86, RZ ;  /* 0x0000005608087210 */ /* 0x002fc80007f1e0ff */
[----:B------:R-:W-:Y:S01]  /*3290*/  IADD3.X R9, R87, R9, R81, P0, !PT ;  /* 0x0000000957097210 */ /* 0x000fe200007fe451 */
[----:B------:R-:W-:Y:S08]  /*32a0*/  @P1 BRA `(.L_x_31) ;  /* 0x0000000000041947 */ /* 0x000ff00003800000 */
[----:B------:R0:W5:Y:S02]  /*32b0*/  LDG.E.U8 R80, desc[UR36][R8.64] ;  /* 0x0000002408507981 */ /* 0x000164000c1e1100 */
.L_x_31:
[----:B------:R-:W-:Y:S05]  /*32c0*/  BSYNC B1 ;  /* 0x0000000000017941 */ /* 0x000fea0003800000 */
.L_x_30:
[----:B-----5:R-:W-:Y:S01]  /*32d0*/  LOP3.LUT R13, R80, 0xffff, RZ, 0xc0, !PT ;  /* 0x0000ffff500d7812 */ /* 0x020fe200078ec0ff */
[----:B------:R-:W-:Y:S01]  /*32e0*/  IMAD.SHL.U32 R10, R84, 0x8, RZ ;  /* 0x00000008540a7824 */ /* 0x000fe200078e00ff */
[----:B------:R-:W-:Y:S01]  /*32f0*/  ISETP.GE.AND P2, PT, R12, 0x2, PT ;  /* 0x000000020c00780c */ /* 0x000fe20003f46270 */
[----:B------:R-:W-:Y:S01]  /*3300*/  BSSY B1, `(.L_x_32) ;  /* 0x000000e000017945 */ /* 0x000fe20003800000 */
[----:B------:R-:W-:Y:S02]  /*3310*/  PRMT R82, R13, 0x8880, RZ ;  /* 0x000088800d527816 */ /* 0x000fe400000000ff */
[----:B------:R-:W-:Y:S02]  /*3320*/  ISETP.LT.OR P0, PT, R3, 0x1, !P2 ;  /* 0x000000010300780c */ /* 0x000fe40005701670 */
[----:B------:R-:W-:Y:S01]  /*3330*/  SHF.L.U64.HI R11, R84, 0x3, R85 ;  /* 0x00000003540b7819 */ /* 0x000fe20000010255 */
[----:B------:R-:W-:-:S04]  /*3340*/  IMAD R13, R82, R23, RZ ;  /* 0x00000017520d7224 */ /* 0x000fc800078e02ff */
[----:B------:R-:W-:Y:S02]  /*3350*/  @!P1 IMAD R21, R72, R22, R13 ;  /* 0x0000001648159224 */ /* 0x000fe400078e020d */
[----:B------:R-:W-:-:S03]  /*3360*/  IMAD.WIDE.U32 R10, R89, R84, R10 ;  /* 0x00000054590a7225 */ /* 0x000fc600078e000a */
[----:B------:R1:W-:Y:S01]  /*3370*/  @!P1 STG.E.U8 desc[UR36][R4.64], R21 ;  /* 0x0000001504009986 */ /* 0x0003e2000c101124 */
[----:B------:R-:W-:Y:S01]  /*3380*/  IMAD.IADD R72, R81, 0x1, R11 ;  /* 0x0000000151487824 */ /* 0x000fe200078e020b */
[----:B------:R-:W-:Y:S01]  /*3390*/  IADD3 R10, P4, P5, R20, R86, R10 ;  /* 0x00000056140a7210 */ /* 0x000fe20007d9e00a */
[----:B------:R-:W-:-:S12]  /*33a0*/  @P0 BRA `(.L_x_33) ;  /* 0x00000000000c0947 */ /* 0x000fd80003800000 */
[----:B------:R-:W2:Y:S02]  /*33b0*/  LDG.E.U8 R80, desc[UR36][R8.64+0x1] ;  /* 0x0000012408507981 */ /* 0x000ea4000c1e1100 */
[----:B--2---:R-:W-:-:S05]  /*33c0*/  PRMT R20, R80, 0x8880, RZ ;  /* 0x0000888050147816 */ /* 0x004fca00000000ff */
[----:B------:R-:W-:-:S07]  /*33d0*/  IMAD R13, R20, R23, RZ ;  /* 0x00000017140d7224 */ /* 0x000fce00078e02ff */
.L_x_33:
[----:B------:R-:W-:Y:S05]  /*33e0*/  BSYNC B1 ;  /* 0x0000000000017941 */ /* 0x000fea0003800000 */
.L_x_32:
[----:B------:R-:W-:Y:S01]  /*33f0*/  ISETP.LT.OR P3, PT, R3, 0x9, !P3 ;  /* 0x000000090300780c */ /* 0x000fe20005f61670 */
[----:B------:R-:W-:Y:S01]  /*3400*/  @!P0 IMAD R73, R73, R22, R13 ;  /* 0x0000001649498224 */ /* 0x000fe200078e020d */
[C---:B------:R-:W-:Y:S01]  /*3410*/  ISETP.GE.AND P1, PT, R12.reuse, 0x9, PT ;  /* 0x000000090c00780c */ /* 0x040fe20003f26270 */
[----:B------:R-:W-:Y:S01]  /*3420*/  BSSY B1, `(.L_x_34) ;  /* 0x000000b000017945 */ /* 0x000fe20003800000 */
[----:B------:R-:W-:Y:S02]  /*3430*/  IADD3.X R11, R15, R87, R72, P4, P5 ;  /* 0x000000570f0b7210 */ /* 0x000fe400027ea448 */
[----:B------:R2:W-:Y:S01]  /*3440*/  @!P0 STG.E.U8 desc[UR36][R4.64+0x1], R73 ;  /* 0x0000014904008986 */ /* 0x0005e2000c101124 */
[----:B------:R-:W-:Y:S02]  /*3450*/  ISETP.GE.AND P0, PT, R12, 0xa, PT ;  /* 0x0000000a0c00780c */ /* 0x000fe40003f06270 */
[C---:B------:R-:W-:Y:S02]  /*3460*/  ISETP.LT.OR P2, PT, R3.reuse, 0x9, !P2 ;  /* 0x000000090300780c */ /* 0x040fe40005741670 */
[----:B------:R-:W-:-:S02]  /*3470*/  ISETP.LT.OR P5, PT, R3, 0x1, !P1 ;  /* 0x000000010300780c */ /* 0x000fc40004fa1670 */
[----:B------:R-:W-:Y:S01]  /*3480*/  ISETP.LT.OR P4, PT, R3, 0x1, !P0 ;  /* 0x000000010300780c */ /* 0x000fe20004781670 */
[----:B------:R-:W-:-:S12]  /*3490*/  @P3 BRA `(.L_x_35) ;  /* 0x00000000000c3947 */ /* 0x000fd80003800000 */
[----:B------:R-:W3:Y:S02]  /*34a0*/  LDG.E.U8 R80, desc[UR36][R10.64] ;  /* 0x000000240a507981 */ /* 0x000ee4000c1e1100 */
[----:B---3--:R-:W-:-:S05]  /*34b0*/  PRMT R14, R80, 0x8880, RZ ;  /* 0x00008880500e7816 */ /* 0x008fca00000000ff */
[----:B------:R-:W-:-:S07]  /*34c0*/  IMAD R13, R14, R23, RZ ;  /* 0x000000170e0d7224 */ /* 0x000fce00078e02ff */
.L_x_35:
[----:B------:R-:W-:Y:S05]  /*34d0*/  BSYNC B1 ;  /* 0x0000000000017941 */ /* 0x000fea0003800000 */
.L_x_34:
[----:B------:R-:W-:Y:S01]  /*34e0*/  @!P3 IMAD R15, R74, R22, R13 ;  /* 0x000000164a0fb224 */ /* 0x000fe200078e020d */
[----:B------:R-:W-:Y:S04]  /*34f0*/  BSSY B1, `(.L_x_36) ;  /* 0x0000006000017945 */ /* 0x000fe80003800000 */
[----:B------:R3:W-:Y:S01]  /*3500*/  @!P3 STG.E.U8 desc[UR36][R6.64], R15 ;  /* 0x0000000f0600b986 */ /* 0x0007e2000c101124 */
[----:B------:R-:W-:Y:S05]  /*3510*/  @P2 BRA `(.L_x_37) ;  /* 0x00000000000c2947 */ /* 0x000fea0003800000 */
[----:B------:R-:W4:Y:S02]  /*3520*/  LDG.E.U8 R80, desc[UR36][R10.64+0x1] ;  /* 0x000001240a507981 */ /* 0x000f24000c1e1100 */
[----:B----4-:R-:W-:-:S05]  /*3530*/  PRMT R14, R80, 0x8880, RZ ;  /* 0x00008880500e7816 */ /* 0x010fca00000000ff */
[----:B------:R-:W-:-:S07]  /*3540*/  IMAD R13, R14, R23, RZ ;  /* 0x000000170e0d7224 */ /* 0x000fce00078e02ff */
.L_x_37:
[----:B------:R-:W-:Y:S05]  /*3550*/  BSYNC B1 ;  /* 0x0000000000017941 */ /* 0x000fea0003800000 */
.L_x_36:
[----:B------:R-:W-:Y:S01]  /*3560*/  @!P2 IMAD R75, R75, R22, R13 ;  /* 0x000000164b4ba224 */ /* 0x000fe200078e020d */
[----:B------:R-:W-:Y:S04]  /*3570*/  BSSY B1, `(.L_x_38) ;  /* 0x0000006000017945 */ /* 0x000fe80003800000 */
[----:B------:R4:W-:Y:S01]  /*3580*/  @!P2 STG.E.U8 desc[UR36][R6.64+0x1], R75 ;  /* 0x0000014b0600a986 */ /* 0x0009e2000c101124 */
[----:B------:R-:W-:Y:S05]  /*3590*/  @P5 BRA `(.L_x_39) ;  /* 0x00000000000c5947 */ /* 0x000fea0003800000 */
[----:B------:R-:W5:Y:S02]  /*35a0*/  LDG.E.U8 R80, desc[UR36][R8.64+0x8] ;  /* 0x0000082408507981 */ /* 0x000f64000c1e1100 */
[----:B-----5:R-:W-:-:S05]  /*35b0*/  PRMT R14, R80, 0x8880, RZ ;  /* 0x00008880500e7816 */ /* 0x020fca00000000ff */
[----:B------:R-:W-:-:S07]  /*35c0*/  IMAD R13, R14, R23, RZ ;  /* 0x000000170e0d7224 */ /* 0x000fce00078e02ff */
.L_x_39:
[----:B------:R-:W-:Y:S05]  /*35d0*/  BSYNC B1 ;  /* 0x0000000000017941 */ /* 0x000fea0003800000 */
.L_x_38:
[----:B---3--:R-:W-:Y:S01]  /*35e0*/  @!P5 IMAD R15, R76, R22, R13 ;  /* 0x000000164c0fd224 */ /* 0x008fe200078e020d */
[----:B------:R-:W-:Y:S04]  /*35f0*/  BSSY B1, `(.L_x_40) ;  /* 0x0000006000017945 */ /* 0x000fe80003800000 */
[----:B------:R3:W-:Y:S01]  /*3600*/  @!P5 STG.E.U8 desc[UR36][R4.64+0x8], R15 ;  /* 0x0000080f0400d986 */ /* 0x0007e2000c101124 */
[----:B------:R-:W-:Y:S05]  /*3610*/  @P4 BRA `(.L_x_41) ;  /* 0x00000000000c4947 */ /* 0x000fea0003800000 */
[----:B------:R-:W5:Y:S02]  /*3620*/  LDG.E.U8 R80, desc[UR36][R8.64+0x9] ;  /* 0x0000092408507981 */ /* 0x000f64000c1e1100 */
[----:B-----5:R-:W-:-:S05]  /*3630*/  PRMT R14, R80, 0x8880, RZ ;  /* 0x00008880500e7816 */ /* 0x020fca00000000ff */
[----:B------:R-:W-:-:S07]  /*3640*/  IMAD R13, R14, R23, RZ ;  /* 0x000000170e0d7224 */ /* 0x000fce00078e02ff */
.L_x_41:
[----:B------:R-:W-:Y:S05]  /*3650*/  BSYNC B1 ;  /* 0x0000000000017941 */ /* 0x000fea0003800000 */
.L_x_40:
[----:B------:R-:W-:Y:S01]  /*3660*/  ISETP.LT.OR P1, PT, R3, 0x9, !P1 ;  /* 0x000000090300780c */ /* 0x000fe20004f21670 */
[----:B------:R-:W-:Y:S01]  /*3670*/  @!P4 IMAD R77, R77, R22, R13 ;  /* 0x000000164d4dc224 */ /* 0x000fe200078e020d */
[C---:B------:R-:W-:Y:S01]  /*3680*/  ISETP.GE.AND P3, PT, R12.reuse, 0x11, PT ;  /* 0x000000110c00780c */ /* 0x040fe20003f66270 */
[----:B------:R-:W-:Y:S01]  /*3690*/  BSSY B1, `(.L_x_42) ;  /* 0x000000a000017945 */ /* 0x000fe20003800000 */
[----:B------:R-:W-:Y:S02]  /*36a0*/  ISETP.GE.AND P2, PT, R12, 0x12, PT ;  /* 0x000000120c00780c */ /* 0x000fe40003f46270 */
[----:B------:R0:W-:Y:S01]  /*36b0*/  @!P4 STG.E.U8 desc[UR36][R4.64+0x9], R77 ;  /* 0x0000094d0400c986 */ /* 0x0001e2000c101124 */
[C---:B------:R-:W-:Y:S02]  /*36c0*/  ISETP.LT.OR P0, PT, R3.reuse, 0x9, !P0 ;  /* 0x000000090300780c */ /* 0x040fe40004701670 */
[C---:B------:R-:W-:Y:S02]  /*36d0*/  ISETP.LT.OR P5, PT, R3.reuse, 0x1, !P3 ;  /* 0x000000010300780c */ /* 0x040fe40005fa1670 */
[----:B------:R-:W-:-:S02]  /*36e0*/  ISETP.LT.OR P4, PT, R3, 0x1, !P2 ;  /* 0x000000010300780c */ /* 0x000fc40005781670 */
[----:B------:R-:W-:Y:S11]  /*36f0*/  @P1 BRA `(.L_x_43) ;  /* 0x00000000000c1947 */ /* 0x000ff60003800000 */
[----:B------:R-:W5:Y:S02]  /*3700*/  LDG.E.U8 R80, desc[UR36][R10.64+0x8] ;  /* 0x000008240a507981 */ /* 0x000f64000c1e1100 */
[----:B-----5:R-:W-:-:S05]  /*3710*/  PRMT R14, R80, 0x8880, RZ ;  /* 0x00008880500e7816 */ /* 0x020fca00000000ff */
[----:B------:R-:W-:-:S07]  /*3720*/  IMAD R13, R14, R23, RZ ;  /* 0x000000170e0d7224 */ /* 0x000fce00078e02ff */
.L_x_43:
[----:B------:R-:W-:Y:S05]  /*3730*/  BSYNC B1 ;  /* 0x0000000000017941 */ /* 0x000fea0003800000 */
.L_x_42:
[----:B---3--:R-:W-:Y:S01]  /*3740*/  @!P1 IMAD R15, R78, R22, R13 ;  /* 0x000000164e0f9224 */ /* 0x008fe200078e020d */
[----:B------:R-:W-:Y:S04]  /*3750*/  BSSY B1, `(.L_x_44) ;  /* 0x0000006000017945 */ /* 0x000fe80003800000 */
[----:B------:R3:W-:Y:S01]  /*3760*/  @!P1 STG.E.U8 desc[UR36][R6.64+0x8], R15 ;  /* 0x0000080f06009986 */ /* 0x0007e2000c101124 */
[----:B------:R-:W-:Y:S05]  /*3770*/  @P0 BRA `(.L_x_45) ;  /* 0x00000000000c0947 */ /* 0x000fea0003800000 */
[----:B------:R-:W5:Y:S02]  /*3780*/  LDG.E.U8 R80, desc[UR36][R10.64+0x9] ;  /* 0x000009240a507981 */ /* 0x000f64000c1e1100 */
[----:B-----5:R-:W-:-:S05]  /*3790*/  PRMT R14, R80, 0x8880, RZ ;  /* 0x00008880500e7816 */ /* 0x020fca00000000ff */
[----:B------:R-:W-:-:S07]  /*37a0*/  IMAD R13, R14, R23, RZ ;  /* 0x000000170e0d7224 */ /* 0x000fce00078e02ff */
.L_x_45:
[----:B------:R-:W-:Y:S05]  /*37b0*/  BSYNC B1 ;  /* 0x0000000000017941 */ /* 0x000fea0003800000 */
.L_x_44:
[----:B------:R-:W-:Y:S01]  /*37c0*/  @!P0 IMAD R79, R79, R22, R13 ;  /* 0x000000164f4f8224 */ /* 0x000fe200078e020d */
[----:B------:R-:W-:Y:S04]  /*37d0*/  BSSY B1, `(.L_x_46) ;  /* 0x0000006000017945 */ /* 0x000fe80003800000 */
[----:B------:R0:W-:Y:S01]  /*37e0*/  @!P0 STG.E.U8 desc[UR36][R6.64+0x9], R79 ;  /* 0x0000094f06008986 */ /* 0x0001e2000c101124 */
[----:B------:R-:W-:Y:S05]  /*37f0*/  @P5 BRA `(.L_x_47) ;  /* 0x00000000000c5947 */ /* 0x000fea0003800000 */
[----:B------:R-:W5:Y:S02]  /*3800*/  LDG.E.U8 R80, desc[UR36][R8.64+0x10] ;  /* 0x0000102408507981 */ /* 0x000f64000c1e1100 */
[----:B-----5:R-:W-:-:S05]  /*3810*/  PRMT R14, R80, 0x8880, RZ ;  /* 0x00008880500e7816 */ /* 0x020fca00000000ff */
[----:B------:R-:W-:-:S07]  /*3820*/  IMAD R13, R14, R23, RZ ;  /* 0x000000170e0d7224 */ /* 0x000fce00078e02ff */
.L_x_47:
[----:B------:R-:W-:Y:S05]  /*3830*/  BSYNC B1 ;  /* 0x0000000000017941 */ /* 0x000fea0003800000 */
.L_x_46:
[----:B---3--:R-:W-:Y:S01]  /*3840*/  @!P5 IMAD R15, R64, R22, R13 ;  /* 0x00000016400fd224 */ /* 0x008fe200078e020d */
[----:B------:R-:W-:Y:S04]  /*3850*/  BSSY B1, `(.L_x_48) ;  /* 0x0000006000017945 */ /* 0x000fe80003800000 */
[----:B------:R3:W-:Y:S01]  /*3860*/  @!P5 STG.E.U8 desc[UR36][R4.64+0x10], R15 ;  /* 0x0000100f0400d986 */ /* 0x0007e2000c101124 */
[----:B------:R-:W-:Y:S05]  /*3870*/  @P4 BRA `(.L_x_49) ;  /* 0x00000000000c4947 */ /* 0x000fea0003800000 */
[----:B------:R-:W5:Y:S02]  /*3880*/  LDG.E.U8 R80, desc[UR36][R8.64+0x11] ;  /* 0x0000112408507981 */ /* 0x000f64000c1e1100 */
[----:B-----5:R-:W-:-:S05]  /*3890*/  PRMT R14, R80, 0x8880, RZ ;  /* 0x00008880500e7816 */ /* 0x020fca00000000ff */
[----:B------:R-:W-:-:S07]  /*38a0*/  IMAD R13, R14, R23, RZ ;  /* 0x000000170e0d7224 */ /* 0x000fce00078e02ff */
.L_x_49:
[----:B------:R-:W-:Y:S05]  /*38b0*/  BSYNC B1 ;  /* 0x0000000000017941 */ /* 0x000fea0003800000 */
.L_x_48:
        /* <DEDUP_REMOVED lines=13> */
.L_x_51:
[----:B------:R-:W-:Y:S05]  /*3990*/  BSYNC B1 ;  /* 0x0000000000017941 */ /* 0x000fea0003800000 */
.L_x_50:
[----:B---3--:R-:W-:Y:S01]  /*39a0*/  @!P3 IMAD R15, R66, R22, R13 ;  /* 0x00000016420fb224 */ /* 0x008fe200078e020d */
[----:B------:R-:W-:Y:S04]  /*39b0*/  BSSY B1, `(.L_x_52) ;  /* 0x0000006000017945 */ /* 0x000fe80003800000 */
[----:B------:R3:W-:Y:S01]  /*39c0*/  @!P3 STG.E.U8 desc[UR36][R6.64+0x10], R15 ;  /* 0x0000100f0600b986 */ /* 0x0007e2000c101124 */
[----:B------:R-:W-:Y:S05]  /*39d0*/  @P2 BRA `(.L_x_53) ;  /* 0x00000000000c2947 */ /* 0x000fea0003800000 */
[----:B------:R-:W5:Y:S02]  /*39e0*/  LDG.E.U8 R80, desc[UR36][R10.64+0x11] ;  /* 0x000011240a507981 */ /* 0x000f64000c1e1100 */
[----:B-----5:R-:W-:-:S05]  /*39f0*/  PRMT R14, R80, 0x8880, RZ ;  /* 0x00008880500e7816 */ /* 0x020fca00000000ff */
[----:B------:R-:W-:-:S07]  /*3a00*/  IMAD R13, R14, R23, RZ ;  /* 0x000000170e0d7224 */ /* 0x000fce00078e02ff */
.L_x_53:
[----:B------:R-:W-:Y:S05]  /*3a10*/  BSYNC B1 ;  /* 0x0000000000017941 */ /* 0x000fea0003800000 */
.L_x_52:
[----:B------:R-:W-:Y:S01]  /*3a20*/  @!P2 IMAD R67, R67, R22, R13 ;  /* 0x000000164343a224 */ /* 0x000fe200078e020d */
[----:B------:R-:W-:Y:S04]  /*3a30*/  BSSY B1, `(.L_x_54) ;  /* 0x0000006000017945 */ /* 0x000fe80003800000 */
[----:B------:R0:W-:Y:S01]  /*3a40*/  @!P2 STG.E.U8 desc[UR36][R6.64+0x11], R67 ;  /* 0x000011430600a986 */ /* 0x0001e2000c101124 */
[----:B------:R-:W-:Y:S05]  /*3a50*/  @P5 BRA `(.L_x_55) ;  /* 0x00000000000c5947 */ /* 0x000fea0003800000 */
[----:B------:R-:W5:Y:S02]  /*3a60*/  LDG.E.U8 R80, desc[UR36][R8.64+0x18] ;  /* 0x0000182408507981 */ /* 0x000f64000c1e1100 */
[----:B-----5:R-:W-:-:S05]  /*3a70*/  PRMT R14, R80, 0x8880, RZ ;  /* 0x00008880500e7816 */ /* 0x020fca00000000ff */
[----:B------:R-:W-:-:S07]  /*3a80*/  IMAD R13, R14, R23, RZ ;  /* 0x000000170e0d7224 */ /* 0x000fce00078e02ff */
.L_x_55:
[----:B------:R-:W-:Y:S05]  /*3a90*/  BSYNC B1 ;  /* 0x0000000000017941 */ /* 0x000fea0003800000 */
.L_x_54:
[----:B---3--:R-:W-:Y:S01]  /*3aa0*/  @!P5 IMAD R15, R68, R22, R13 ;  /* 0x00000016440fd224 */ /* 0x008fe200078e020d */
[----:B------:R-:W-:Y:S04]  /*3ab0*/  BSSY B1, `(.L_x_56) ;  /* 0x0000006000017945 */ /* 0x000fe80003800000 */
[----:B------:R3:W-:Y:S01]  /*3ac0*/  @!P5 STG.E.U8 desc[UR36][R4.64+0x18], R15 ;  /* 0x0000180f0400d986 */ /* 0x0007e2000c101124 */
[----:B------:R-:W-:Y:S05]  /*3ad0*/  @P4 BRA `(.L_x_57) ;  /* 0x00000000000c4947 */ /* 0x000fea0003800000 */
[----:B------:R-:W5:Y:S02]  /*3ae0*/  LDG.E.U8 R80, desc[UR36][R8.64+0x19] ;  /* 0x0000192408507981 */ /* 0x000f64000c1e1100 */
[----:B-----5:R-:W-:-:S05]  /*3af0*/  PRMT R14, R80, 0x8880, RZ ;  /* 0x00008880500e7816 */ /* 0x020fca00000000ff */
[----:B------:R-:W-:-:S07]  /*3b00*/  IMAD R13, R14, R23, RZ ;  /* 0x000000170e0d7224 */ /* 0x000fce00078e02ff */
.L_x_57:
[----:B------:R-:W-:Y:S05]  /*3b10*/  BSYNC B1 ;  /* 0x0000000000017941 */ /* 0x000fea0003800000 */
.L_x_56:
        /* <DEDUP_REMOVED lines=13> */
.L_x_59:
[----:B------:R-:W-:Y:S05]  /*3bf0*/  BSYNC B1 ;  /* 0x0000000000017941 */ /* 0x000fea0003800000 */
.L_x_58:
[----:B---3--:R-:W-:Y:S01]  /*3c00*/  @!P1 IMAD R15, R70, R22, R13 ;  /* 0x00000016460f9224 */ /* 0x008fe200078e020d */
[----:B------:R-:W-:Y:S04]  /*3c10*/  BSSY B1, `(.L_x_60) ;  /* 0x0000006000017945 */ /* 0x000fe80003800000 */
[----:B------:R3:W-:Y:S01]  /*3c20*/  @!P1 STG.E.U8 desc[UR36][R6.64+0x18], R15 ;  /* 0x0000180f06009986 */ /* 0x0007e2000c101124 */
[----:B------:R-:W-:Y:S05]  /*3c30*/  @P0 BRA `(.L_x_61) ;  /* 0x00000000000c0947 */ /* 0x000fea0003800000 */
[----:B------:R-:W5:Y:S02]  /*3c40*/  LDG.E.U8 R80, desc[UR36][R10.64+0x19] ;  /* 0x000019240a507981 */ /* 0x000f64000c1e1100 */
[----:B-----5:R-:W-:-:S05]  /*3c50*/  PRMT R14, R80, 0x8880, RZ ;  /* 0x00008880500e7816 */ /* 0x020fca00000000ff */
[----:B------:R-:W-:-:S07]  /*3c60*/  IMAD R13, R14, R23, RZ ;  /* 0x000000170e0d7224 */ /* 0x000fce00078e02ff */
.L_x_61:
[----:B------:R-:W-:Y:S05]  /*3c70*/  BSYNC B1 ;  /* 0x0000000000017941 */ /* 0x000fea0003800000 */
.L_x_60:
[----:B------:R-:W-:Y:S01]  /*3c80*/  @!P0 IMAD R71, R71, R22, R13 ;  /* 0x0000001647478224 */ /* 0x000fe200078e020d */
[----:B------:R-:W-:Y:S04]  /*3c90*/  BSSY B1, `(.L_x_62) ;  /* 0x0000006000017945 */ /* 0x000fe80003800000 */
[----:B------:R0:W-:Y:S01]  /*3ca0*/  @!P0 STG.E.U8 desc[UR36][R6.64+0x19], R71 ;  /* 0x0000194706008986 */ /* 0x0001e2000c101124 */
[----:B------:R-:W-:Y:S05]  /*3cb0*/  @P5 BRA `(.L_x_63) ;  /* 0x00000000000c5947 */ /* 0x000fea0003800000 */
[----:B------:R-:W5:Y:S02]  /*3cc0*/  LDG.E.U8 R80, desc[UR36][R8.64+0x20] ;  /* 0x0000202408507981 */ /* 0x000f64000c1e1100 */
[----:B-----5:R-:W-:-:S05]  /*3cd0*/  PRMT R14, R80, 0x8880, RZ ;  /* 0x00008880500e7816 */ /* 0x020fca00000000ff */
[----:B------:R-:W-:-:S07]  /*3ce0*/  IMAD R13, R14, R23, RZ ;  /* 0x000000170e0d7224 */ /* 0x000fce00078e02ff */
.L_x_63:
[----:B------:R-:W-:Y:S05]  /*3cf0*/  BSYNC B1 ;  /* 0x0000000000017941 */ /* 0x000fea0003800000 */
.L_x_62:
[----:B---3--:R-:W-:Y:S01]  /*3d00*/  @!P5 IMAD R15, R56, R22, R13 ;  /* 0x00000016380fd224 */ /* 0x008fe200078e020d */
[----:B------:R-:W-:Y:S04]  /*3d10*/  BSSY B1, `(.L_x_64) ;  /* 0x0000006000017945 */ /* 0x000fe80003800000 */
[----:B------:R3:W-:Y:S01]  /*3d20*/  @!P5 STG.E.U8 desc[UR36][R4.64+0x20], R15 ;  /* 0x0000200f0400d986 */ /* 0x0007e2000c101124 */
[----:B------:R-:W-:Y:S05]  /*3d30*/  @P4 BRA `(.L_x_65) ;  /* 0x00000000000c4947 */ /* 0x000fea0003800000 */
[----:B------:R-:W5:Y:S02]  /*3d40*/  LDG.E.U8 R80, desc[UR36][R8.64+0x21] ;  /* 0x0000212408507981 */ /* 0x000f64000c1e1100 */
[----:B-----5:R-:W-:-:S05]  /*3d50*/  PRMT R14, R80, 0x8880, RZ ;  /* 0x00008880500e7816 */ /* 0x020fca00000000ff */
[----:B------:R-:W-:-:S07]  /*3d60*/  IMAD R13, R14, R23, RZ ;  /* 0x000000170e0d7224 */ /* 0x000fce00078e02ff */
.L_x_65:
[----:B------:R-:W-:Y:S05]  /*3d70*/  BSYNC B1 ;  /* 0x0000000000017941 */ /* 0x000fea0003800000 */
.L_x_64:
        /* <DEDUP_REMOVED lines=13> */
.L_x_67:
[----:B------:R-:W-:Y:S05]  /*3e50*/  BSYNC B1 ;  /* 0x0000000000017941 */ /* 0x000fea0003800000 */
.L_x_66:
[----:B---3--:R-:W-:Y:S01]  /*3e60*/  @!P3 IMAD R15, R58, R22, R13 ;  /* 0x000000163a0fb224 */ /* 0x008fe200078e020d */
[----:B------:R-:W-:Y:S04]  /*3e70*/  BSSY B1, `(.L_x_68) ;  /* 0x0000006000017945 */ /* 0x000fe80003800000 */
[----:B------:R3:W-:Y:S01]  /*3e80*/  @!P3 STG.E.U8 desc[UR36][R6.64+0x20], R15 ;  /* 0x0000200f0600b986 */ /* 0x0007e2000c101124 */
[----:B------:R-:W-:Y:S05]  /*3e90*/  @P2 BRA `(.L_x_69) ;  /* 0x00000000000c2947 */ /* 0x000fea0003800000 */
[----:B------:R-:W5:Y:S02]  /*3ea0*/  LDG.E.U8 R80, desc[UR36][R10.64+0x21] ;  /* 0x000021240a507981 */ /* 0x000f64000c1e1100 */
[----:B-----5:R-:W-:-:S05]  /*3eb0*/  PRMT R14, R80, 0x8880, RZ ;  /* 0x00008880500e7816 */ /* 0x020fca00000000ff */
[----:B------:R-:W-:-:S07]  /*3ec0*/  IMAD R13, R14, R23, RZ ;  /* 0x000000170e0d7224 */ /* 0x000fce00078e02ff */
.L_x_69:
[----:B------:R-:W-:Y:S05]  /*3ed0*/  BSYNC B1 ;  /* 0x0000000000017941 */ /* 0x000fea0003800000 */
.L_x_68:
[----:B------:R-:W-:Y:S01]  /*3ee0*/  @!P2 IMAD R59, R59, R22, R13 ;  /* 0x000000163b3ba224 */ /* 0x000fe200078e020d */
[----:B------:R-:W-:Y:S04]  /*3ef0*/  BSSY B1, `(.L_x_70) ;  /* 0x0000006000017945 */ /* 0x000fe80003800000 */
[----:B------:R0:W-:Y:S01]  /*3f00*/  @!P2 STG.E.U8 desc[UR36][R6.64+0x21], R59 ;  /* 0x0000213b0600a986 */ /* 0x0001e2000c101124 */
[----:B------:R-:W-:Y:S05]  /*3f10*/  @P5 BRA `(.L_x_71) ;  /* 0x00000000000c5947 */ /* 0x000fea0003800000 */
[----:B------:R-:W5:Y:S02]  /*3f20*/  LDG.E.U8 R80, desc[UR36][R8.64+0x28] ;  /* 0x0000282408507981 */ /* 0x000f64000c1e1100 */
[----:B-----5:R-:W-:-:S05]  /*3f30*/  PRMT R14, R80, 0x8880, RZ ;  /* 0x00008880500e7816 */ /* 0x020fca00000000ff */
[----:B------:R-:W-:-:S07]  /*3f40*/  IMAD R13, R14, R23, RZ ;  /* 0x000000170e0d7224 */ /* 0x000fce00078e02ff */
.L_x_71:
[----:B------:R-:W-:Y:S05]  /*3f50*/  BSYNC B1 ;  /* 0x0000000000017941 */ /* 0x000fea0003800000 */
.L_x_70:
[----:B---3--:R-:W-:Y:S01]  /*3f60*/  @!P5 IMAD R15, R60, R22, R13 ;  /* 0x000000163c0fd224 */ /* 0x008fe200078e020d */
[----:B------:R-:W-:Y:S04]  /*3f70*/  BSSY B1, `(.L_x_72) ;  /* 0x0000006000017945 */ /* 0x000fe80003800000 */
[----:B------:R3:W-:Y:S01]  /*3f80*/  @!P5 STG.E.U8 desc[UR36][R4.64+0x28], R15 ;  /* 0x0000280f0400d986 */ /* 0x0007e2000c101124 */
[----:B------:R-:W-:Y:S05]  /*3f90*/  @P4 BRA `(.L_x_73) ;  /* 0x00000000000c4947 */ /* 0x000fea0003800000 */
[----:B------:R-:W5:Y:S02]  /*3fa0*/  LDG.E.U8 R80, desc[UR36][R8.64+0x29] ;  /* 0x0000292408507981 */ /* 0x000f64000c1e1100 */
[----:B-----5:R-:W-:-:S05]  /*3fb0*/  PRMT R14, R80, 0x8880, RZ ;  /* 0x00008880500e7816 */ /* 0x020fca00000000ff */
[----:B------:R-:W-:-:S07]  /*3fc0*/  IMAD R13, R14, R23, RZ ;  /* 0x000000170e0d7224 */ /* 0x000fce00078e02ff */
.L_x_73:
[----:B------:R-:W-:Y:S05]  /*3fd0*/  BSYNC B1 ;  /* 0x0000000000017941 */ /* 0x000fea0003800000 */
.L_x_72:
        /* <DEDUP_REMOVED lines=13> */
.L_x_75:
[----:B------:R-:W-:Y:S05]  /*40b0*/  BSYNC B1 ;  /* 0x0000000000017941 */ /* 0x000fea0003800000 */
.L_x_74:
[----:B---3--:R-:W-:Y:S01]  /*40c0*/  @!P1 IMAD R15, R62, R22, R13 ;  /* 0x000000163e0f9224 */ /* 0x008fe200078e020d */
[----:B------:R-:W-:Y:S04]  /*40d0*/  BSSY B1, `(.L_x_76) ;  /* 0x0000006000017945 */ /* 0x000fe80003800000 */
[----:B------:R3:W-:Y:S01]  /*40e0*/  @!P1 STG.E.U8 desc[UR36][R6.64+0x28], R15 ;  /* 0x0000280f06009986 */ /* 0x0007e2000c101124 */
[----:B------:R-:W-:Y:S05]  /*40f0*/  @P0 BRA `(.L_x_77) ;  /* 0x00000000000c0947 */ /* 0x000fea0003800000 */
[----:B------:R-:W5:Y:S02]  /*4100*/  LDG.E.U8 R80, desc[UR36][R10.64+0x29] ;  /* 0x000029240a507981 */ /* 0x000f64000c1e1100 */
[----:B-----5:R-:W-:-:S05]  /*4110*/  PRMT R14, R80, 0x8880, RZ ;  /* 0x00008880500e7816 */ /* 0x020fca00000000ff */
[----:B------:R-:W-:-:S07]  /*4120*/  IMAD R13, R14, R23, RZ ;  /* 0x000000170e0d7224 */ /* 0x000fce00078e02ff */
.L_x_77:
[----:B------:R-:W-:Y:S05]  /*4130*/  BSYNC B1 ;  /* 0x0000000000017941 */ /* 0x000fea0003800000 */
.L_x_76:
[----:B------:R-:W-:Y:S01]  /*4140*/  @!P0 IMAD R63, R63, R22, R13 ;  /* 0x000000163f3f8224 */ /* 0x000fe200078e020d */
[----:B------:R-:W-:Y:S04]  /*4150*/  BSSY B1, `(.L_x_78) ;  /* 0x0000006000017945 */ /* 0x000fe80003800000 */
[----:B------:R0:W-:Y:S01]  /*4160*/  @!P0 STG.E.U8 desc[UR36][R6.64+0x29], R63 ;  /* 0x0000293f06008986 */ /* 0x0001e2000c101124 */
[----:B------:R-:W-:Y:S05]  /*4170*/  @P5 BRA `(.L_x_79) ;  /* 0x00000000000c5947 */ /* 0x000fea0003800000 */
[----:B------:R-:W5:Y:S02]  /*4180*/  LDG.E.U8 R80, desc[UR36][R8.64+0x30] ;  /* 0x0000302408507981 */ /* 0x000f64000c1e1100 */
[----:B-----5:R-:W-:-:S05]  /*4190*/  PRMT R14, R80, 0x8880, RZ ;  /* 0x00008880500e7816 */ /* 0x020fca00000000ff */
[----:B------:R-:W-:-:S07]  /*41a0*/  IMAD R13, R14, R23, RZ ;  /* 0x000000170e0d7224 */ /* 0x000fce00078e02ff */
.L_x_79:
[----:B------:R-:W-:Y:S05]  /*41b0*/  BSYNC B1 ;  /* 0x0000000000017941 */ /* 0x000fea0003800000 */
.L_x_78:
[----:B---3--:R-:W-:Y:S01]  /*41c0*/  @!P5 IMAD R15, R48, R22, R13 ;  /* 0x00000016300fd224 */ /* 0x008fe200078e020d */
[----:B------:R-:W-:Y:S04]  /*41d0*/  BSSY B1, `(.L_x_80) ;  /* 0x0000006000017945 */ /* 0x000fe80003800000 */
[----:B------:R3:W-:Y:S01]  /*41e0*/  @!P5 STG.E.U8 desc[UR36][R4.64+0x30], R15 ;  /* 0x0000300f0400d986 */ /* 0x0007e2000c101124 */
[----:B------:R-:W-:Y:S05]  /*41f0*/  @P4 BRA `(.L_x_81) ;  /* 0x00000000000c4947 */ /* 0x000fea0003800000 */
[----:B------:R-:W5:Y:S02]  /*4200*/  LDG.E.U8 R80, desc[UR36][R8.64+0x31] ;  /* 0x0000312408507981 */ /* 0x000f64000c1e1100 */
[----:B-----5:R-:W-:-:S05]  /*4210*/  PRMT R14, R80, 0x8880, RZ ;  /* 0x00008880500e7816 */ /* 0x020fca00000000ff */
[----:B------:R-:W-:-:S07]  /*4220*/  IMAD R13, R14, R23, RZ ;  /* 0x000000170e0d7224 */ /* 0x000fce00078e02ff */
.L_x_81:
[----:B------:R-:W-:Y:S05]  /*4230*/  BSYNC B1 ;  /* 0x0000000000017941 */ /* 0x000fea0003800000 */
.L_x_80:
        /* <DEDUP_REMOVED lines=13> */
.L_x_83:
[----:B------:R-:W-:Y:S05]  /*4310*/  BSYNC B1 ;  /* 0x0000000000017941 */ /* 0x000fea0003800000 */
.L_x_82:
[----:B---3--:R-:W-:Y:S01]  /*4320*/  @!P3 IMAD R15, R50, R22, R13 ;  /* 0x00000016320fb224 */ /* 0x008fe200078e020d */
[----:B------:R-:W-:Y:S04]  /*4330*/  BSSY B1, `(.L_x_84) ;  /* 0x0000006000017945 */ /* 0x000fe80003800000 */
[----:B------:R3:W-:Y:S01]  /*4340*/  @!P3 STG.E.U8 desc[UR36][R6.64+0x30], R15 ;  /* 0x0000300f0600b986 */ /* 0x0007e2000c101124 */
[----:B------:R-:W-:Y:S05]  /*4350*/  @P2 BRA `(.L_x_85) ;  /* 0x00000000000c2947 */ /* 0x000fea0003800000 */
[----:B------:R-:W5:Y:S02]  /*4360*/  LDG.E.U8 R80, desc[UR36][R10.64+0x31] ;  /* 0x000031240a507981 */ /* 0x000f64000c1e1100 */
[----:B-----5:R-:W-:-:S05]  /*4370*/  PRMT R14, R80, 0x8880, RZ ;  /* 0x00008880500e7816 */ /* 0x020fca00000000ff */
[----:B------:R-:W-:-:S07]  /*4380*/  IMAD R13, R14, R23, RZ ;  /* 0x000000170e0d7224 */ /* 0x000fce00078e02ff */
.L_x_85:
[----:B------:R-:W-:Y:S05]  /*4390*/  BSYNC B1 ;  /* 0x0000000000017941 */ /* 0x000fea0003800000 */
.L_x_84:
[----:B------:R-:W-:Y:S01]  /*43a0*/  @!P2 IMAD R51, R51, R22, R13 ;  /* 0x000000163333a224 */ /* 0x000fe200078e020d */
[----:B------:R-:W-:Y:S04]  /*43b0*/  BSSY B1, `(.L_x_86) ;  /* 0x0000006000017945 */ /* 0x000fe80003800000 */
[----:B------:R0:W-:Y:S01]  /*43c0*/  @!P2 STG.E.U8 desc[UR36][R6.64+0x31], R51 ;  /* 0x000031330600a986 */ /* 0x0001e2000c101124 */
[----:B------:R-:W-:Y:S05]  /*43d0*/  @P5 BRA `(.L_x_87) ;  /* 0x00000000000c5947 */ /* 0x000fea0003800000 */
[----:B------:R-:W5:Y:S02]  /*43e0*/  LDG.E.U8 R80, desc[UR36][R8.64+0x38] ;  /* 0x0000382408507981 */ /* 0x000f64000c1e1100 */
[----:B-----5:R-:W-:-:S05]  /*43f0*/  PRMT R14, R80, 0x8880, RZ ;  /* 0x00008880500e7816 */ /* 0x020fca00000000ff */
[----:B------:R-:W-:-:S07]  /*4400*/  IMAD R13, R14, R23, RZ ;  /* 0x000000170e0d7224 */ /* 0x000fce00078e02ff */
.L_x_87:
[----:B------:R-:W-:Y:S05]  /*4410*/  BSYNC B1 ;  /* 0x0000000000017941 */ /* 0x000fea0003800000 */
.L_x_86:
[----:B---3--:R-:W-:Y:S01]  /*4420*/  @!P5 IMAD R15, R52, R22, R13 ;  /* 0x00000016340fd224 */ /* 0x008fe200078e020d */
[----:B------:R-:W-:Y:S04]  /*4430*/  BSSY B1, `(.L_x_88) ;  /* 0x0000006000017945 */ /* 0x000fe80003800000 */
[----:B------:R3:W-:Y:S01]  /*4440*/  @!P5 STG.E.U8 desc[UR36][R4.64+0x38], R15 ;  /* 0x0000380f0400d986 */ /* 0x0007e2000c101124 */
[----:B------:R-:W-:Y:S05]  /*4450*/  @P4 BRA `(.L_x_89) ;  /* 0x00000000000c4947 */ /* 0x000fea0003800000 */
[----:B------:R-:W5:Y:S02]  /*4460*/  LDG.E.U8 R80, desc[UR36][R8.64+0x39] ;  /* 0x0000392408507981 */ /* 0x000f64000c1e1100 */
[----:B-----5:R-:W-:-:S05]  /*4470*/  PRMT R14, R80, 0x8880, RZ ;  /* 0x00008880500e7816 */ /* 0x020fca00000000ff */
[----:B------:R-:W-:-:S07]  /*4480*/  IMAD R13, R14, R23, RZ ;  /* 0x000000170e0d7224 */ /* 0x000fce00078e02ff */
.L_x_89:
[----:B------:R-:W-:Y:S05]  /*4490*/  BSYNC B1 ;  /* 0x0000000000017941 */ /* 0x000fea0003800000 */
.L_x_88:
        /* <DEDUP_REMOVED lines=13> */
.L_x_91:
[----:B------:R-:W-:Y:S05]  /*4570*/  BSYNC B1 ;  /* 0x0000000000017941 */ /* 0x000fea0003800000 */
.L_x_90:
[----:B---3--:R-:W-:Y:S01]  /*4580*/  @!P1 IMAD R15, R54, R22, R13 ;  /* 0x00000016360f9224 */ /* 0x008fe200078e020d */
[----:B------:R-:W-:Y:S04]  /*4590*/  BSSY B1, `(.L_x_92) ;  /* 0x0000006000017945 */ /* 0x000fe80003800000 */
[----:B------:R3:W-:Y:S01]  /*45a0*/  @!P1 STG.E.U8 desc[UR36][R6.64+0x38], R15 ;  /* 0x0000380f06009986 */ /* 0x0007e2000c101124 */
[----:B------:R-:W-:Y:S05]  /*45b0*/  @P0 BRA `(.L_x_93) ;  /* 0x00000000000c0947 */ /* 0x000fea0003800000 */
[----:B------:R-:W5:Y:S02]  /*45c0*/  LDG.E.U8 R80, desc[UR36][R10.64+0x39] ;  /* 0x000039240a507981 */ /* 0x000f64000c1e1100 */
[----:B-----5:R-:W-:-:S05]  /*45d0*/  PRMT R14, R80, 0x8880, RZ ;  /* 0x00008880500e7816 */ /* 0x020fca00000000ff */
[----:B------:R-:W-:-:S07]  /*45e0*/  IMAD R13, R14, R23, RZ ;  /* 0x000000170e0d7224 */ /* 0x000fce00078e02ff */
.L_x_93:
[----:B------:R-:W-:Y:S05]  /*45f0*/  BSYNC B1 ;  /* 0x0000000000017941 */ /* 0x000fea0003800000 */
.L_x_92:
[----:B------:R-:W-:Y:S01]  /*4600*/  @!P0 IMAD R55, R55, R22, R13 ;  /* 0x0000001637378224 */ /* 0x000fe200078e020d */
[----:B------:R-:W-:Y:S04]  /*4610*/  BSSY B1, `(.L_x_94) ;  /* 0x0000006000017945 */ /* 0x000fe80003800000 */
[----:B------:R0:W-:Y:S01]  /*4620*/  @!P0 STG.E.U8 desc[UR36][R6.64+0x39], R55 ;  /* 0x0000393706008986 */ /* 0x0001e2000c101124 */
[----:B------:R-:W-:Y:S05]  /*4630*/  @P5 BRA `(.L_x_95) ;  /* 0x00000000000c5947 */ /* 0x000fea0003800000 */
[----:B------:R-:W5:Y:S02]  /*4640*/  LDG.E.U8 R80, desc[UR36][R8.64+0x40] ;  /* 0x0000402408507981 */ /* 0x000f64000c1e1100 */
[----:B-----5:R-:W-:-:S05]  /*4650*/  PRMT R14, R80, 0x8880, RZ ;  /* 0x00008880500e7816 */ /* 0x020fca00000000ff */
[----:B------:R-:W-:-:S07]  /*4660*/  IMAD R13, R14, R23, RZ ;  /* 0x000000170e0d7224 */ /* 0x000fce00078e02ff */
.L_x_95:
[----:B------:R-:W-:Y:S05]  /*4670*/  BSYNC B1 ;  /* 0x0000000000017941 */ /* 0x000fea0003800000 */
.L_x_94:
[----:B---3--:R-:W-:Y:S01]  /*4680*/  @!P5 IMAD R15, R40, R22, R13 ;  /* 0x00000016280fd224 */ /* 0x008fe200078e020d */
[----:B------:R-:W-:Y:S04]  /*4690*/  BSSY B1, `(.L_x_96) ;  /* 0x0000006000017945 */ /* 0x000fe80003800000 */
[----:B------:R3:W-:Y:S01]  /*46a0*/  @!P5 STG.E.U8 desc[UR36][R4.64+0x40], R15 ;  /* 0x0000400f0400d986 */ /* 0x0007e2000c101124 */
[----:B------:R-:W-:Y:S05]  /*46b0*/  @P4 BRA `(.L_x_97) ;  /* 0x00000000000c4947 */ /* 0x000fea0003800000 */
[----:B------:R-:W5:Y:S02]  /*46c0*/  LDG.E.U8 R80, desc[UR36][R8.64+0x41] ;  /* 0x0000412408507981 */ /* 0x000f64000c1e1100 */
[----:B-----5:R-:W-:-:S05]  /*46d0*/  PRMT R14, R80, 0x8880, RZ ;  /* 0x00008880500e7816 */ /* 0x020fca00000000ff */
[----:B------:R-:W-:-:S07]  /*46e0*/  IMAD R13, R14, R23, RZ ;  /* 0x000000170e0d7224 */ /* 0x000fce00078e02ff */
.L_x_97:
[----:B------:R-:W-:Y:S05]  /*46f0*/  BSYNC B1 ;  /* 0x0000000000017941 */ /* 0x000fea0003800000 */
.L_x_96:
        /* <DEDUP_REMOVED lines=13> */
.L_x_99:
[----:B------:R-:W-:Y:S05]  /*47d0*/  BSYNC B1 ;  /* 0x0000000000017941 */ /* 0x000fea0003800000 */
.L_x_98:
[----:B---3--:R-:W-:Y:S01]  /*47e0*/  @!P3 IMAD R15, R42, R22, R13 ;  /* 0x000000162a0fb224 */ /* 0x008fe200078e020d */
[----:B------:R-:W-:Y:S04]  /*47f0*/  BSSY B1, `(.L_x_100) ;  /* 0x0000006000017945 */ /* 0x000fe80003800000 */
[----:B------:R3:W-:Y:S01]  /*4800*/  @!P3 STG.E.U8 desc[UR36][R6.64+0x40], R15 ;  /* 0x0000400f0600b986 */ /* 0x0007e2000c101124 */
[----:B------:R-:W-:Y:S05]  /*4810*/  @P2 BRA `(.L_x_101) ;  /* 0x00000000000c2947 */ /* 0x000fea0003800000 */
[----:B------:R-:W5:Y:S02]  /*4820*/  LDG.E.U8 R80, desc[UR36][R10.64+0x41] ;  /* 0x000041240a507981 */ /* 0x000f64000c1e1100 */
[----:B-----5:R-:W-:-:S05]  /*4830*/  PRMT R14, R80, 0x8880, RZ ;  /* 0x00008880500e7816 */ /* 0x020fca00000000ff */
[----:B------:R-:W-:-:S07]  /*4840*/  IMAD R13, R14, R23, RZ ;  /* 0x000000170e0d7224 */ /* 0x000fce00078e02ff */
.L_x_101:
[----:B------:R-:W-:Y:S05]  /*4850*/  BSYNC B1 ;  /* 0x0000000000017941 */ /* 0x000fea0003800000 */
.L_x_100:
[----:B------:R-:W-:Y:S01]  /*4860*/  @!P2 IMAD R43, R43, R22, R13 ;  /* 0x000000162b2ba224 */ /* 0x000fe200078e020d */
[----:B------:R-:W-:Y:S04]  /*4870*/  BSSY B1, `(.L_x_102) ;  /* 0x0000006000017945 */ /* 0x000fe80003800000 */
[----:B------:R0:W-:Y:S01]  /*4880*/  @!P2 STG.E.U8 desc[UR36][R6.64+0x41], R43 ;  /* 0x0000412b0600a986 */ /* 0x0001e2000c101124 */
[----:B------:R-:W-:Y:S05]  /*4890*/  @P5 BRA `(.L_x_103) ;  /* 0x00000000000c5947 */ /* 0x000fea0003800000 */
[----:B------:R-:W5:Y:S02]  /*48a0*/  LDG.E.U8 R80, desc[UR36][R8.64+0x48] ;  /* 0x0000482408507981 */ /* 0x000f64000c1e1100 */
[----:B-----5:R-:W-:-:S05]  /*48b0*/  PRMT R14, R80, 0x8880, RZ ;  /* 0x00008880500e7816 */ /* 0x020fca00000000ff */
[----:B------:R-:W-:-:S07]  /*48c0*/  IMAD R13, R14, R23, RZ ;  /* 0x000000170e0d7224 */ /* 0x000fce00078e02ff */
.L_x_103:
[----:B------:R-:W-:Y:S05]  /*48d0*/  BSYNC B1 ;  /* 0x0000000000017941 */ /* 0x000fea0003800000 */
.L_x_102:
[----:B---3--:R-:W-:Y:S01]  /*48e0*/  @!P5 IMAD R15, R44, R22, R13 ;  /* 0x000000162c0fd224 */ /* 0x008fe200078e020d */
[----:B------:R-:W-:Y:S04]  /*48f0*/  BSSY B1, `(.L_x_104) ;  /* 0x0000006000017945 */ /* 0x000fe80003800000 */
[----:B------:R3:W-:Y:S01]  /*4900*/  @!P5 STG.E.U8 desc[UR36][R4.64+0x48], R15 ;  /* 0x0000480f0400d986 */ /* 0x0007e2000c101124 */
[----:B------:R-:W-:Y:S05]  /*4910*/  @P4 BRA `(.L_x_105) ;  /* 0x00000000000c4947 */ /* 0x000fea0003800000 */
[----:B------:R-:W5:Y:S02]  /*4920*/  LDG.E.U8 R80, desc[UR36][R8.64+0x49] ;  /* 0x0000492408507981 */ /* 0x000f64000c1e1100 */
[----:B-----5:R-:W-:-:S05]  /*4930*/  PRMT R14, R80, 0x8880, RZ ;  /* 0x00008880500e7816 */ /* 0x020fca00000000ff */
[----:B------:R-:W-:-:S07]  /*4940*/  IMAD R13, R14, R23, RZ ;  /* 0x000000170e0d7224 */ /* 0x000fce00078e02ff */
.L_x_105:
[----:B------:R-:W-:Y:S05]  /*4950*/  BSYNC B1 ;  /* 0x0000000000017941 */ /* 0x000fea0003800000 */
.L_x_104:
        /* <DEDUP_REMOVED lines=13> */
.L_x_107:
[----:B------:R-:W-:Y:S05]  /*4a30*/  BSYNC B1 ;  /* 0x0000000000017941 */ /* 0x000fea0003800000 */
.L_x_106:
[----:B---3--:R-:W-:Y:S01]  /*4a40*/  @!P1 IMAD R15, R46, R22, R13 ;  /* 0x000000162e0f9224 */ /* 0x008fe200078e020d */
[----:B------:R-:W-:Y:S04]  /*4a50*/  BSSY B1, `(.L_x_108) ;  /* 0x0000006000017945 */ /* 0x000fe80003800000 */
[----:B------:R3:W-:Y:S01]  /*4a60*/  @!P1 STG.E.U8 desc[UR36][R6.64+0x48], R15 ;  /* 0x0000480f06009986 */ /* 0x0007e2000c101124 */
[----:B------:R-:W-:Y:S05]  /*4a70*/  @P4 BRA `(.L_x_109) ;  /* 0x00000000000c4947 */ /* 0x000fea0003800000 */
[----:B------:R-:W5:Y:S02]  /*4a80*/  LDG.E.U8 R80, desc[UR36][R10.64+0x49] ;  /* 0x000049240a507981 */ /* 0x000f64000c1e1100 */
[----:B-----5:R-:W-:-:S05]  /*4a90*/  PRMT R14, R80, 0x8880, RZ ;  /* 0x00008880500e7816 */ /* 0x020fca00000000ff */
[----:B------:R-:W-:-:S07]  /*4aa0*/  IMAD R13, R14, R23, RZ ;  /* 0x000000170e0d7224 */ /* 0x000fce00078e02ff */
.L_x_109:
[----:B------:R-:W-:Y:S05]  /*4ab0*/  BSYNC B1 ;  /* 0x0000000000017941 */ /* 0x000fea0003800000 */
.L_x_108:
[----:B------:R-:W-:Y:S01]  /*4ac0*/  @!P4 IMAD R47, R47, R22, R13 ;  /* 0x000000162f2fc224 */ /* 0x000fe200078e020d */
[----:B------:R-:W-:Y:S04]  /*4ad0*/  BSSY B1, `(.L_x_110) ;  /* 0x0000006000017945 */ /* 0x000fe80003800000 */
[----:B------:R0:W-:Y:S01]  /*4ae0*/  @!P4 STG.E.U8 desc[UR36][R6.64+0x49], R47 ;  /* 0x0000492f0600c986 */ /* 0x0001e2000c101124 */
[----:B------:R-:W-:Y:S05]  /*4af0*/  @P5 BRA `(.L_x_111) ;  /* 0x00000000000c5947 */ /* 0x000fea0003800000 */
[----:B------:R-:W5:Y:S02]  /*4b00*/  LDG.E.U8 R80, desc[UR36][R8.64+0x50] ;  /* 0x0000502408507981 */ /* 0x000f64000c1e1100 */
[----:B-----5:R-:W-:-:S05]  /*4b10*/  PRMT R14, R80, 0x8880, RZ ;  /* 0x00008880500e7816 */ /* 0x020fca00000000ff */
[----:B------:R-:W-:-:S07]  /*4b20*/  IMAD R13, R14, R23, RZ ;  /* 0x000000170e0d7224 */ /* 0x000fce00078e02ff */
.L_x_111:
[----:B------:R-:W-:Y:S05]  /*4b30*/  BSYNC B1 ;  /* 0x0000000000017941 */ /* 0x000fea0003800000 */
.L_x_110:
[----:B---3--:R-:W-:Y:S01]  /*4b40*/  @!P5 IMAD R15, R32, R22, R13 ;  /* 0x00000016200fd224 */ /* 0x008fe200078e020d */
[----:B------:R-:W-:Y:S04]  /*4b50*/  BSSY B1, `(.L_x_112) ;  /* 0x0000006000017945 */ /* 0x000fe80003800000 */
[----:B------:R3:W-:Y:S01]  /*4b60*/  @!P5 STG.E.U8 desc[UR36][R4.64+0x50], R15 ;  /* 0x0000500f0400d986 */ /* 0x0007e2000c101124 */
[----:B------:R-:W-:Y:S05]  /*4b70*/  @P0 BRA `(.L_x_113) ;  /* 0x00000000000c0947 */ /* 0x000fea0003800000 */
[----:B------:R-:W5:Y:S02]  /*4b80*/  LDG.E.U8 R80, desc[UR36][R8.64+0x51] ;  /* 0x0000512408507981 */ /* 0x000f64000c1e1100 */
[----:B-----5:R-:W-:-:S05]  /*4b90*/  PRMT R14, R80, 0x8880, RZ ;  /* 0x00008880500e7816 */ /* 0x020fca00000000ff */
[----:B------:R-:W-:-:S07]  /*4ba0*/  IMAD R13, R14, R23, RZ ;  /* 0x000000170e0d7224 */ /* 0x000fce00078e02ff */
.L_x_113:
[----:B------:R-:W-:Y:S05]  /*4bb0*/  BSYNC B1 ;  /* 0x0000000000017941 */ /* 0x000fea0003800000 */
.L_x_112:
        /* <DEDUP_REMOVED lines=13> */
.L_x_115:
[----:B------:R-:W-:Y:S05]  /*4c90*/  BSYNC B1 ;  /* 0x0000000000017941 */ /* 0x000fea0003800000 */
.L_x_114:
[----:B---3--:R-:W-:Y:S01]  /*4ca0*/  @!P3 IMAD R15, R34, R22, R13 ;  /* 0x00000016220fb224 */ /* 0x008fe200078e020d */
[----:B------:R-:W-:Y:S04]  /*4cb0*/  BSSY B1, `(.L_x_116) ;  /* 0x0000006000017945 */ /* 0x000fe80003800000 */
[----:B------:R3:W-:Y:S01]  /*4cc0*/  @!P3 STG.E.U8 desc[UR36][R6.64+0x50], R15 ;  /* 0x0000500f0600b986 */ /* 0x0007e2000c101124 */
[----:B------:R-:W-:Y:S05]  /*4cd0*/  @P2 BRA `(.L_x_117) ;  /* 0x00000000000c2947 */ /* 0x000fea0003800000 */
[----:B------:R-:W5:Y:S02]  /*4ce0*/  LDG.E.U8 R80, desc[UR36][R10.64+0x51] ;  /* 0x000051240a507981 */ /* 0x000f64000c1e1100 */
[----:B-----5:R-:W-:-:S05]  /*4cf0*/  PRMT R14, R80, 0x8880, RZ ;  /* 0x00008880500e7816 */ /* 0x020fca00000000ff */
[----:B------:R-:W-:-:S07]  /*4d00*/  IMAD R13, R14, R23, RZ ;  /* 0x000000170e0d7224 */ /* 0x000fce00078e02ff */
.L_x_117:
[----:B------:R-:W-:Y:S05]  /*4d10*/  BSYNC B1 ;  /* 0x0000000000017941 */ /* 0x000fea0003800000 */
.L_x_116:
[----:B------:R-:W-:Y:S01]  /*4d20*/  @!P2 IMAD R35, R35, R22, R13 ;  /* 0x000000162323a224 */ /* 0x000fe200078e020d */
[----:B------:R-:W-:Y:S04]  /*4d30*/  BSSY B1, `(.L_x_118) ;  /* 0x0000006000017945 */ /* 0x000fe80003800000 */
[----:B------:R0:W-:Y:S01]  /*4d40*/  @!P2 STG.E.U8 desc[UR36][R6.64+0x51], R35 ;  /* 0x000051230600a986 */ /* 0x0001e2000c101124 */
[----:B------:R-:W-:Y:S05]  /*4d50*/  @P0 BRA `(.L_x_119) ;  /* 0x00000000000c0947 */ /* 0x000fea0003800000 */
[----:B------:R-:W5:Y:S02]  /*4d60*/  LDG.E.U8 R80, desc[UR36][R8.64+0x58] ;  /* 0x0000582408507981 */ /* 0x000f64000c1e1100 */
[----:B-----5:R-:W-:-:S05]  /*4d70*/  PRMT R14, R80, 0x8880, RZ ;  /* 0x00008880500e7816 */ /* 0x020fca00000000ff */
[----:B------:R-:W-:-:S07]  /*4d80*/  IMAD R13, R14, R23, RZ ;  /* 0x000000170e0d7224 */ /* 0x000fce00078e02ff */
.L_x_119:
[----:B------:R-:W-:Y:S05]  /*4d90*/  BSYNC B1 ;  /* 0x0000000000017941 */ /* 0x000fea0003800000 */
.L_x_118:
[----:B---3--:R-:W-:Y:S01]  /*4da0*/  @!P0 IMAD R15, R36, R22, R13 ;  /* 0x00000016240f8224 */ /* 0x008fe200078e020d */
[----:B------:R-:W-:Y:S04]  /*4db0*/  BSSY B1, `(.L_x_120) ;  /* 0x0000006000017945 */ /* 0x000fe80003800000 */
[----:B------:R3:W-:Y:S01]  /*4dc0*/  @!P0 STG.E.U8 desc[UR36][R4.64+0x58], R15 ;  /* 0x0000580f04008986 */ /* 0x0007e2000c101124 */
[----:B------:R-:W-:Y:S05]  /*4dd0*/  @P5 BRA `(.L_x_121) ;  /* 0x00000000000c5947 */ /* 0x000fea0003800000 */
[----:B------:R-:W5:Y:S02]  /*4de0*/  LDG.E.U8 R80, desc[UR36][R8.64+0x59] ;  /* 0x0000592408507981 */ /* 0x000f64000c1e1100 */
[----:B-----5:R-:W-:-:S05]  /*4df0*/  PRMT R14, R80, 0x8880, RZ ;  /* 0x00008880500e7816 */ /* 0x020fca00000000ff */
[----:B------:R-:W-:-:S07]  /*4e00*/  IMAD R13, R14, R23, RZ ;  /* 0x000000170e0d7224 */ /* 0x000fce00078e02ff */
.L_x_121:
[----:B------:R-:W-:Y:S05]  /*4e10*/  BSYNC B1 ;  /* 0x0000000000017941 */ /* 0x000fea0003800000 */
.L_x_120:
        /* <DEDUP_REMOVED lines=13> */
.L_x_123:
[----:B------:R-:W-:Y:S05]  /*4ef0*/  BSYNC B1 ;  /* 0x0000000000017941 */ /* 0x000fea0003800000 */
.L_x_122:
[----:B---3--:R-:W-:Y:S01]  /*4f00*/  @!P4 IMAD R15, R38, R22, R13 ;  /* 0x00000016260fc224 */ /* 0x008fe200078e020d */
[----:B------:R-:W-:Y:S04]  /*4f10*/  BSSY B1, `(.L_x_124) ;  /* 0x0000006000017945 */ /* 0x000fe80003800000 */
[----:B------:R3:W-:Y:S01]  /*4f20*/  @!P4 STG.E.U8 desc[UR36][R6.64+0x58], R15 ;  /* 0x0000580f0600c986 */ /* 0x0007e2000c101124 */
[----:B------:R-:W-:Y:S05]  /*4f30*/  @P1 BRA `(.L_x_125) ;  /* 0x00000000000c1947 */ /* 0x000fea0003800000 */
[----:B------:R-:W5:Y:S02]  /*4f40*/  LDG.E.U8 R80, desc[UR36][R10.64+0x59] ;  /* 0x000059240a507981 */ /* 0x000f64000c1e1100 */
[----:B-----5:R-:W-:-:S05]  /*4f50*/  PRMT R14, R80, 0x8880, RZ ;  /* 0x00008880500e7816 */ /* 0x020fca00000000ff */
[----:B------:R-:W-:-:S07]  /*4f60*/  IMAD R13, R14, R23, RZ ;  /* 0x000000170e0d7224 */ /* 0x000fce00078e02ff */
.L_x_125:
[----:B------:R-:W-:Y:S05]  /*4f70*/  BSYNC B1 ;  /* 0x0000000000017941 */ /* 0x000fea0003800000 */
.L_x_124:
[----:B------:R-:W-:Y:S01]  /*4f80*/  @!P1 IMAD R39, R39, R22, R13 ;  /* 0x0000001627279224 */ /* 0x000fe200078e020d */
[----:B------:R-:W-:Y:S04]  /*4f90*/  BSSY B1, `(.L_x_126) ;  /* 0x0000006000017945 */ /* 0x000fe80003800000 */
[----:B------:R0:W-:Y:S01]  /*4fa0*/  @!P1 STG.E.U8 desc[UR36][R6.64+0x59], R39 ;  /* 0x0000592706009986 */ /* 0x0001e2000c101124 */
[----:B------:R-:W-:Y:S05]  /*4fb0*/  @P3 BRA `(.L_x_127) ;  /* 0x00000000000c3947 */ /* 0x000fea0003800000 */
[----:B------:R-:W5:Y:S02]  /*4fc0*/  LDG.E.U8 R80, desc[UR36][R8.64+0x60] ;  /* 0x0000602408507981 */ /* 0x000f64000c1e1100 */
[----:B-----5:R-:W-:-:S05]  /*4fd0*/  PRMT R14, R80, 0x8880, RZ ;  /* 0x00008880500e7816 */ /* 0x020fca00000000ff */
[----:B------:R-:W-:-:S07]  /*4fe0*/  IMAD R13, R14, R23, RZ ;  /* 0x000000170e0d7224 */ /* 0x000fce00078e02ff */
.L_x_127:
[----:B------:R-:W-:Y:S05]  /*4ff0*/  BSYNC B1 ;  /* 0x0000000000017941 */ /* 0x000fea0003800000 */
.L_x_126:
[----:B---3--:R-:W-:Y:S01]  /*5000*/  @!P3 IMAD R15, R24, R22, R13 ;  /* 0x00000016180fb224 */ /* 0x008fe200078e020d */
[----:B------:R-:W-:Y:S04]  /*5010*/  BSSY B1, `(.L_x_128) ;  /* 0x0000006000017945 */ /* 0x000fe80003800000 */
[----:B------:R3:W-:Y:S01]  /*5020*/  @!P3 STG.E.U8 desc[UR36][R4.64+0x60], R15 ;  /* 0x0000600f0400b986 */ /* 0x0007e2000c101124 */
[----:B------:R-:W-:Y:S05]  /*5030*/  @P5 BRA `(.L_x_129) ;  /* 0x00000000000c5947 */ /* 0x000fea0003800000 */
[----:B------:R-:W5:Y:S02]  /*5040*/  LDG.E.U8 R80, desc[UR36][R8.64+0x61] ;  /* 0x0000612408507981 */ /* 0x000f64000c1e1100 */
[----:B-----5:R-:W-:-:S05]  /*5050*/  PRMT R14, R80, 0x8880, RZ ;  /* 0x00008880500e7816 */ /* 0x020fca00000000ff */
[----:B------:R-:W-:-:S07]  /*5060*/  IMAD R13, R14, R23, RZ ;  /* 0x000000170e0d7224 */ /* 0x000fce00078e02ff */
.L_x_129:
[----:B------:R-:W-:Y:S05]  /*5070*/  BSYNC B1 ;  /* 0x0000000000017941 */ /* 0x000fea0003800000 */
.L_x_128:
        /* <DEDUP_REMOVED lines=9> */
[----:B------:R-:W-:Y:S01]  /*5110*/  ISETP.LT.OR P3, PT, R3, 0x9, !P3 ;  /* 0x000000090300780c */ /* 0x000fe20005f61670 */
[----:B------:R-:W-:-:S12]  /*5120*/  @P2 BRA `(.L_x_131) ;  /* 0x00000000000c2947 */ /* 0x000fd80003800000 */
[----:B------:R-:W5:Y:S02]  /*5130*/  LDG.E.U8 R80, desc[UR36][R10.64+0x60] ;  /* 0x000060240a507981 */ /* 0x000f64000c1e1100 */
[----:B-----5:R-:W-:-:S05]  /*5140*/  PRMT R12, R80, 0x8880, RZ ;  /* 0x00008880500c7816 */ /* 0x020fca00000000ff */
[----:B------:R-:W-:-:S07]  /*5150*/  IMAD R13, R12, R23, RZ ;  /* 0x000000170c0d7224 */ /* 0x000fce00078e02ff */
.L_x_131:
[----:B------:R-:W-:Y:S05]  /*5160*/  BSYNC B1 ;  /* 0x0000000000017941 */ /* 0x000fea0003800000 */
.L_x_130:
[----:B---3--:R-:W-:Y:S01]  /*5170*/  @!P2 IMAD R15, R26, R22, R13 ;  /* 0x000000161a0fa224 */ /* 0x008fe200078e020d */
[----:B------:R-:W-:Y:S04]  /*5180*/  BSSY B1, `(.L_x_132) ;  /* 0x0000006000017945 */ /* 0x000fe80003800000 */
[----:B------:R3:W-:Y:S01]  /*5190*/  @!P2 STG.E.U8 desc[UR36][R6.64+0x60], R15 ;  /* 0x0000600f0600a986 */ /* 0x0007e2000c101124 */
[----:B------:R-:W-:Y:S05]  /*51a0*/  @P0 BRA `(.L_x_133) ;  /* 0x00000000000c0947 */ /* 0x000fea0003800000 */
[----:B------:R-:W5:Y:S02]  /*51b0*/  LDG.E.U8 R80, desc[UR36][R10.64+0x61] ;  /* 0x000061240a507981 */ /* 0x000f64000c1e1100 */
[----:B-----5:R-:W-:-:S05]  /*51c0*/  PRMT R12, R80, 0x8880, RZ ;  /* 0x00008880500c7816 */ /* 0x020fca00000000ff */
[----:B------:R-:W-:-:S07]  /*51d0*/  IMAD R13, R12, R23, RZ ;  /* 0x000000170c0d7224 */ /* 0x000fce00078e02ff */
.L_x_133:
[----:B------:R-:W-:Y:S05]  /*51e0*/  BSYNC B1 ;  /* 0x0000000000017941 */ /* 0x000fea0003800000 */
.L_x_132:
[----:B------:R-:W-:Y:S01]  /*51f0*/  @!P0 IMAD R27, R27, R22, R13 ;  /* 0x000000161b1b8224 */ /* 0x000fe200078e020d */
[----:B------:R-:W-:Y:S04]  /*5200*/  BSSY B1, `(.L_x_134) ;  /* 0x0000006000017945 */ /* 0x000fe80003800000 */
[----:B------:R0:W-:Y:S01]  /*5210*/  @!P0 STG.E.U8 desc[UR36][R6.64+0x61], R27 ;  /* 0x0000611b06008986 */ /* 0x0001e2000c101124 */
[----:B------:R-:W-:Y:S05]  /*5220*/  @P5 BRA `(.L_x_135) ;  /* 0x00000000000c5947 */ /* 0x000fea0003800000 */
[----:B------:R-:W5:Y:S02]  /*5230*/  LDG.E.U8 R80, desc[UR36][R8.64+0x68] ;  /* 0x0000682408507981 */ /* 0x000f64000c1e1100 */
[----:B-----5:R-:W-:-:S05]  /*5240*/  PRMT R12, R80, 0x8880, RZ ;  /* 0x00008880500c7816 */ /* 0x020fca00000000ff */
[----:B------:R-:W-:-:S07]  /*5250*/  IMAD R13, R12, R23, RZ ;  /* 0x000000170c0d7224 */ /* 0x000fce00078e02ff */
.L_x_135:
[----:B------:R-:W-:Y:S05]  /*5260*/  BSYNC B1 ;  /* 0x0000000000017941 */ /* 0x000fea0003800000 */
.L_x_134:
[----:B---3--:R-:W-:Y:S01]  /*5270*/  @!P5 IMAD R15, R28, R22, R13 ;  /* 0x000000161c0fd224 */ /* 0x008fe200078e020d */
[----:B------:R-:W-:Y:S04]  /*5280*/  BSSY B1, `(.L_x_136) ;  /* 0x0000006000017945 */ /* 0x000fe80003800000 */
[----:B------:R3:W-:Y:S01]  /*5290*/  @!P5 STG.E.U8 desc[UR36][R4.64+0x68], R15 ;  /* 0x0000680f0400d986 */ /* 0x0007e2000c101124 */
[----:B------:R-:W-:Y:S05]  /*52a0*/  @P4 BRA `(.L_x_137) ;  /* 0x00000000000c4947 */ /* 0x000fea0003800000 */
[----:B------:R-:W5:Y:S02]  /*52b0*/  LDG.E.U8 R80, desc[UR36][R8.64+0x69] ;  /* 0x0000692408507981 */ /* 0x000f64000c1e1100 */
[----:B-----5:R-:W-:-:S05]  /*52c0*/  PRMT R12, R80, 0x8880, RZ ;  /* 0x00008880500c7816 */ /* 0x020fca00000000ff */
[----:B------:R-:W-:-:S07]  /*52d0*/  IMAD R13, R12, R23, RZ ;  /* 0x000000170c0d7224 */ /* 0x000fce00078e02ff */
.L_x_137:
[----:B------:R-:W-:Y:S05]  /*52e0*/  BSYNC B1 ;  /* 0x0000000000017941 */ /* 0x000fea0003800000 */
.L_x_136:
[----:B------:R-:W-:Y:S01]  /*52f0*/  @!P4 IMAD R29, R29, R22, R13 ;  /* 0x000000161d1dc224 */ /* 0x000fe200078e020d */
[----:B------:R-:W-:Y:S04]  /*5300*/  BSSY B1, `(.L_x_138) ;  /* 0x0000006000017945 */ /* 0x000fe80003800000 */
[----:B------:R0:W-:Y:S01]  /*5310*/  @!P4 STG.E.U8 desc[UR36][R4.64+0x69], R29 ;  /* 0x0000691d0400c986 */ /* 0x0001e2000c101124 */
[----:B------:R-:W-:Y:S05]  /*5320*/  @P3 BRA `(.L_x_139) ;  /* 0x00000000000c3947 */ /* 0x000fea0003800000 */
[----:B------:R-:W0:Y:S02]  /*5330*/  LDG.E.U8 R80, desc[UR36][R10.64+0x68] ;  /* 0x000068240a507981 */ /* 0x000e24000c1e1100 */
[----:B0123--:R-:W-:-:S05]  /*5340*/  PRMT R4, R80, 0x8880, RZ ;  /* 0x0000888050047816 */ /* 0x00ffca00000000ff */
[----:B------:R-:W-:-:S07]  /*5350*/  IMAD R13, R4, R23, RZ ;  /* 0x00000017040d7224 */ /* 0x000fce00078e02ff */
.L_x_139:
[----:B------:R-:W-:Y:S05]  /*5360*/  BSYNC B1 ;  /* 0x0000000000017941 */ /* 0x000fea0003800000 */
.L_x_138:
[----:B0123--:R-:W-:Y:S01]  /*5370*/  @!P3 IMAD R5, R30, R22, R13 ;  /* 0x000000161e05b224 */ /* 0x00ffe200078e020d */
[----:B------:R-:W-:Y:S01]  /*5380*/  ISETP.LT.OR P1, PT, R3, 0x9, !P1 ;  /* 0x000000090300780c */ /* 0x000fe20004f21670 */
[----:B------:R-:W-:Y:S03]  /*5390*/  BSSY B1, `(.L_x_140) ;  /* 0x0000006000017945 */ /* 0x000fe60003800000 */
[----:B------:R0:W-:Y:S09]  /*53a0*/  @!P3 STG.E.U8 desc[UR36][R6.64+0x68], R5 ;  /* 0x000068050600b986 */ /* 0x0001f2000c101124 */
[----:B------:R-:W-:Y:S05]  /*53b0*/  @P1 BRA `(.L_x_141) ;  /* 0x00000000000c1947 */ /* 0x000fea0003800000 */
[----:B------:R-:W2:Y:S02]  /*53c0*/  LDG.E.U8 R80, desc[UR36][R10.64+0x69] ;  /* 0x000069240a507981 */ /* 0x000ea4000c1e1100 */
[----:B--2---:R-:W-:-:S05]  /*53d0*/  PRMT R4, R80, 0x8880, RZ ;  /* 0x0000888050047816 */ /* 0x004fca00000000ff */
[----:B------:R-:W-:-:S07]  /*53e0*/  IMAD R13, R4, R23, RZ ;  /* 0x00000017040d7224 */ /* 0x000fce00078e02ff */
.L_x_141:
[----:B------:R-:W-:Y:S05]  /*53f0*/  BSYNC B1 ;  /* 0x0000000000017941 */ /* 0x000fea0003800000 */
.L_x_140:
[----:B------:R-:W-:Y:S01]  /*5400*/  IMAD R13, R31, R22, R13 ;  /* 0x000000161f0d7224 */ /* 0x000fe200078e020d */
[----:B------:R-:W-:Y:S06]  /*5410*/  @P1 BRA `(.L_x_142) ;  /* 0x0000000c00181947 */ /* 0x000fec0003800000 */
[----:B------:R1:W-:Y:S01]  /*5420*/  STG.E.U8 desc[UR36][R6.64+0x69], R13 ;  /* 0x0000690d06007986 */ /* 0x0003e2000c101124 */
[----:B------:R-:W-:Y:S05]  /*5430*/  BRA `(.L_x_142) ;  /* 0x0000000c00107947 */ /* 0x000fea0003800000 */
.L_x_29:
[C---:B------:R-:W-:Y:S02]  /*5440*/  ISETP.GE.AND P1, PT, R12.reuse, 0x1, PT ;  /* 0x000000010c00780c */ /* 0x040fe40003f26270 */
[----:B------:R-:W-:Y:S02]  /*5450*/  ISETP.GE.AND P2, PT, R12, 0x2, PT ;  /* 0x000000020c00780c */ /* 0x000fe40003f46270 */
[C---:B------:R-:W-:Y:S02]  /*5460*/  ISETP.LT.OR P4, PT, R3.reuse, 0x1, !P1 ;  /* 0x000000010300780c */ /* 0x040fe40004f81670 */
[C---:B------:R-:W-:Y:S02]  /*5470*/  ISETP.LT.OR P5, PT, R3.reuse, 0x1, !P2 ;  /* 0x000000010300780c */ /* 0x040fe400057a1670 */
[C---:B------:R-:W-:Y:S02]  /*5480*/  ISETP.LT.OR P1, PT, R3.reuse, 0x9, !P1 ;  /* 0x000000090300780c */ /* 0x040fe40004f21670 */
[----:B------:R-:W-:-:S02]  /*5490*/  ISETP.LT.OR P2, PT, R3, 0x9, !P2 ;  /* 0x000000090300780c */ /* 0x000fc40005741670 */
[C---:B------:R-:W-:Y:S02]  /*54a0*/  ISETP.GE.AND P3, PT, R12.reuse, 0x9, PT ;  /* 0x000000090c00780c */ /* 0x040fe40003f66270 */
[----:B------:R-:W-:-:S03]  /*54b0*/  ISETP.GE.AND P0, PT, R12, 0xa, PT ;  /* 0x0000000a0c00780c */ /* 0x000fc60003f06270 */
[-C--:B------:R-:W-:Y:S02]  /*54c0*/  @!P4 IMAD R9, R72, R22.reuse, RZ ;  /* 0x000000164809c224 */ /* 0x080fe400078e02ff */
[-C--:B------:R-:W-:Y:S02]  /*54d0*/  @!P5 IMAD R73, R73, R22.reuse, RZ ;  /* 0x000000164949d224 */ /* 0x080fe400078e02ff */
[-C--:B------:R-:W-:Y:S01]  /*54e0*/  @!P1 IMAD R11, R74, R22.reuse, RZ ;  /* 0x000000164a0b9224 */ /* 0x080fe200078e02ff */
[----:B------:R0:W-:Y:S01]  /*54f0*/  @!P4 STG.E.U8 desc[UR36][R4.64], R9 ;  /* 0x000000090400c986 */ /* 0x0001e2000c101124 */
[----:B------:R-:W-:Y:S01]  /*5500*/  ISETP.LT.OR P4, PT, R3, 0x1, !P3 ;  /* 0x000000010300780c */ /* 0x000fe20005f81670 */
[----:B------:R-:W-:Y:S02]  /*5510*/  @!P2 IMAD R75, R75, R22, RZ ;  /* 0x000000164b4ba224 */ /* 0x000fe400078e02ff */
[----:B------:R-:W-:Y:S01]  /*5520*/  @!P5 STG.E.U8 desc[UR36][R4.64+0x1], R73 ;  /* 0x000001490400d986 */ /* 0x000fe2000c101124 */
[----:B------:R-:W-:-:S02]  /*5530*/  ISETP.LT.OR P5, PT, R3, 0x1, !P0 ;  /* 0x000000010300780c */ /* 0x000fc400047a1670 */
[C---:B------:R-:W-:Y:S01]  /*5540*/  ISETP.LT.OR P0, PT, R3.reuse, 0x9, !P0 ;  /* 0x000000090300780c */ /* 0x040fe20004701670 */
[----:B------:R1:W-:Y:S01]  /*5550*/  @!P1 STG.E.U8 desc[UR36][R6.64], R11 ;  /* 0x0000000b06009986 */ /* 0x0003e2000c101124 */
[----:B------:R-:W-:Y:S02]  /*5560*/  ISETP.LT.OR P1, PT, R3, 0x9, !P3 ;  /* 0x000000090300780c */ /* 0x000fe40005f21670 */
[C---:B------:R-:W-:Y:S01]  /*5570*/  ISETP.GE.AND P3, PT, R12.reuse, 0x11, PT ;  /* 0x000000110c00780c */ /* 0x040fe20003f66270 */
[----:B------:R-:W-:Y:S01]  /*5580*/  @!P2 STG.E.U8 desc[UR36][R6.64+0x1], R75 ;  /* 0x0000014b0600a986 */ /* 0x000fe2000c101124 */
[----:B------:R-:W-:Y:S01]  /*5590*/  ISETP.GE.AND P2, PT, R12, 0x12, PT ;  /* 0x000000120c00780c */ /* 0x000fe20003f46270 */
[----:B------:R-:W-:-:S04]  /*55a0*/  @!P4 IMAD R13, R76, R22, RZ ;  /* 0x000000164c0dc224 */ /* 0x000fc800078e02ff */
[-C--:B------:R-:W-:Y:S01]  /*55b0*/  @!P5 IMAD R77, R77, R22.reuse, RZ ;  /* 0x000000164d4dd224 */ /* 0x080fe200078e02ff */
[----:B------:R-:W-:Y:S01]  /*55c0*/  @!P4 STG.E.U8 desc[UR36][R4.64+0x8], R13 ;  /* 0x0000080d0400c986 */ /* 0x000fe2000c101124 */
[----:B------:R-:W-:Y:S01]  /*55d0*/  ISETP.LT.OR P4, PT, R3, 0x1, !P3 ;  /* 0x000000010300780c */ /* 0x000fe20005f81670 */
[-C--:B------:R-:W-:Y:S02]  /*55e0*/  @!P0 IMAD R79, R79, R22.reuse, RZ ;  /* 0x000000164f4f8224 */ /* 0x080fe400078e02ff */
[----:B------:R-:W-:Y:S01]  /*55f0*/  @!P5 STG.E.U8 desc[UR36][R4.64+0x9], R77 ;  /* 0x0000094d0400d986 */ /* 0x000fe2000c101124 */
[C---:B------:R-:W-:Y:S01]  /*5600*/  ISETP.LT.OR P5, PT, R3.reuse, 0x1, !P2 ;  /* 0x000000010300780c */ /* 0x040fe200057a1670 */
[----:B0-----:R-:W-:Y:S01]  /*5610*/  @!P1 IMAD R9, R78, R22, RZ ;  /* 0x000000164e099224 */ /* 0x001fe200078e02ff */
[----:B------:R-:W-:Y:S01]  /*5620*/  ISETP.LT.OR P2, PT, R3, 0x9, !P2 ;  /* 0x000000090300780c */ /* 0x000fe20005741670 */
[----:B------:R-:W-:Y:S01]  /*5630*/  @!P0 STG.E.U8 desc[UR36][R6.64+0x9], R79 ;  /* 0x0000094f06008986 */ /* 0x000fe2000c101124 */
[----:B------:R-:W-:-:S03]  /*5640*/  ISETP.GE.AND P0, PT, R12, 0x1a, PT ;  /* 0x0000001a0c00780c */ /* 0x000fc60003f06270 */
[----:B------:R0:W-:Y:S01]  /*5650*/  @!P1 STG.E.U8 desc[UR36][R6.64+0x8], R9 ;  /* 0x0000080906009986 */ /* 0x0001e2000c101124 */
[----:B------:R-:W-:Y:S01]  /*5660*/  ISETP.LT.OR P1, PT, R3, 0x9, !P3 ;  /* 0x000000090300780c */ /* 0x000fe20005f21670 */
[----:B-1----:R-:W-:Y:S01]  /*5670*/  @!P4 IMAD R11, R64, R22, RZ ;  /* 0x00000016400bc224 */ /* 0x002fe200078e02ff */
[----:B------:R-:W-:-:S03]  /*5680*/  ISETP.GE.AND P3, PT, R12, 0x19, PT ;  /* 0x000000190c00780c */ /* 0x000fc60003f66270 */
[-C--:B------:R-:W-:Y:S01]  /*5690*/  @!P5 IMAD R65, R65, R22.reuse, RZ ;  /* 0x000000164141d224 */ /* 0x080fe200078e02ff */
[----:B------:R-:W-:Y:S01]  /*56a0*/  @!P4 STG.E.U8 desc[UR36][R4.64+0x10], R11 ;  /* 0x0000100b0400c986 */ /* 0x000fe2000c101124 */
[----:B------:R-:W-:Y:S01]  /*56b0*/  ISETP.LT.OR P4, PT, R3, 0x1, !P3 ;  /* 0x000000010300780c */ /* 0x000fe20005f81670 */
[-C--:B------:R-:W-:Y:S02]  /*56c0*/  @!P2 IMAD R67, R67, R22.reuse, RZ ;  /* 0x000000164343a224 */ /* 0x080fe400078e02ff */
[----:B------:R-:W-:Y:S01]  /*56d0*/  @!P5 STG.E.U8 desc[UR36][R4.64+0x11], R65 ;  /* 0x000011410400d986 */ /* 0x000fe2000c101124 */
[C---:B------:R-:W-:Y:S02]  /*56e0*/  ISETP.LT.OR P5, PT, R3.reuse, 0x1, !P0 ;  /* 0x000000010300780c */ /* 0x040fe400047a1670 */
[----:B0-----:R-:W-:Y:S01]  /*56f0*/  @!P1 IMAD R9, R66, R22, RZ ;  /* 0x0000001642099224 */ /* 0x001fe200078e02ff */
[----:B------:R-:W-:Y:S01]  /*5700*/  @!P2 STG.E.U8 desc[UR36][R6.64+0x11], R67 ;  /* 0x000011430600a986 */ /* 0x000fe2000c101124 */
[----:B------:R-:W-:-:S02]  /*5710*/  ISETP.LT.OR P0, PT, R3, 0x9, !P0 ;  /* 0x000000090300780c */ /* 0x000fc40004701670 */
[----:B------:R-:W-:Y:S01]  /*5720*/  ISETP.GE.AND P2, PT, R12, 0x22, PT ;  /* 0x000000220c00780c */ /* 0x000fe20003f46270 */
[----:B------:R0:W-:Y:S01]  /*5730*/  @!P1 STG.E.U8 desc[UR36][R6.64+0x10], R9 ;  /* 0x0000100906009986 */ /* 0x0001e2000c101124 */
[----:B------:R-:W-:Y:S01]  /*5740*/  ISETP.LT.OR P1, PT, R3, 0x9, !P3 ;  /* 0x000000090300780c */ /* 0x000fe20005f21670 */
[----:B------:R-:W-:Y:S01]  /*5750*/  @!P4 IMAD R13, R68, R22, RZ ;  /* 0x00000016440dc224 */ /* 0x000fe200078e02ff */
[----:B------:R-:W-:-:S03]  /*5760*/  ISETP.GE.AND P3, PT, R12, 0x21, PT ;  /* 0x000000210c00780c */ /* 0x000fc60003f66270 */
[-C--:B------:R-:W-:Y:S01]  /*5770*/  @!P5 IMAD R69, R69, R22.reuse, RZ ;  /* 0x000000164545d224 */ /* 0x080fe200078e02ff */
[----:B------:R-:W-:Y:S01]  /*5780*/  @!P4 STG.E.U8 desc[UR36][R4.64+0x18], R13 ;  /* 0x0000180d0400c986 */ /* 0x000fe2000c101124 */
[----:B------:R-:W-:Y:S02]  /*5790*/  ISETP.LT.OR P4, PT, R3, 0x1, !P3 ;  /* 0x000000010300780c */ /* 0x000fe40005f81670 */
[-C--:B------:R-:W-:Y:S01]  /*57a0*/  @!P0 IMAD R71, R71, R22.reuse, RZ ;  /* 0x0000001647478224 */ /* 0x080fe200078e02ff */
        /* <DEDUP_REMOVED lines=47> */
[----:B------:R-:W-:Y:S01]  /*5aa0*/  ISETP.LT.OR P0, PT, R3, 0x9, !P0 ;  /* 0x000000090300780c */ /* 0x000fe20004701670 */
[----:B------:R0:W-:Y:S01]  /*5ab0*/  @!P1 STG.E.U8 desc[UR36][R6.64+0x30], R9 ;  /* 0x0000300906009986 */ /* 0x0001e2000c101124 */
[C---:B------:R-:W-:Y:S01]  /*5ac0*/  ISETP.GE.AND P1, PT, R12.reuse, 0x41, PT ;  /* 0x000000410c00780c */ /* 0x040fe20003f26270 */
[----:B------:R-:W-:Y:S01]  /*5ad0*/  @!P4 IMAD R53, R53, R22, RZ ;  /* 0x000000163535c224 */ /* 0x000fe200078e02ff */
[----:B------:R-:W-:-:S03]  /*5ae0*/  ISETP.GE.AND P2, PT, R12, 0x42, PT ;  /* 0x000000420c00780c */ /* 0x000fc60003f46270 */
[-C--:B------:R-:W-:Y:S01]  /*5af0*/  @!P5 IMAD R13, R52, R22.reuse, RZ ;  /* 0x00000016340dd224 */ /* 0x080fe200078e02ff */
[----:B------:R-:W-:Y:S01]  /*5b00*/  @!P4 STG.E.U8 desc[UR36][R4.64+0x39], R53 ;  /* 0x000039350400c986 */ /* 0x000fe2000c101124 */
[C---:B------:R-:W-:Y:S02]  /*5b10*/  ISETP.LT.OR P4, PT, R3.reuse, 0x1, !P1 ;  /* 0x000000010300780c */ /* 0x040fe40004f81670 */
[C---:B------:R-:W-:Y:S01]  /*5b20*/  ISETP.LT.OR P1, PT, R3.reuse, 0x9, !P1 ;  /* 0x000000090300780c */ /* 0x040fe20004f21670 */
[----:B------:R-:W-:Y:S01]  /*5b30*/  @!P5 STG.E.U8 desc[UR36][R4.64+0x38], R13 ;  /* 0x0000380d0400d986 */ /* 0x000fe2000c101124 */
[C---:B------:R-:W-:Y:S01]  /*5b40*/  ISETP.LT.OR P5, PT, R3.reuse, 0x1, !P2 ;  /* 0x000000010300780c */ /* 0x040fe200057a1670 */
[-C--:B0-----:R-:W-:Y:S01]  /*5b50*/  @!P3 IMAD R9, R54, R22.reuse, RZ ;  /* 0x000000163609b224 */ /* 0x081fe200078e02ff */
[----:B------:R-:W-:Y:S01]  /*5b60*/  ISETP.LT.OR P2, PT, R3, 0x9, !P2 ;  /* 0x000000090300780c */ /* 0x000fe20005741670 */
[----:B------:R-:W-:-:S03]  /*5b70*/  @!P0 IMAD R55, R55, R22, RZ ;  /* 0x0000001637378224 */ /* 0x000fc600078e02ff */
[----:B------:R0:W-:Y:S01]  /*5b80*/  @!P3 STG.E.U8 desc[UR36][R6.64+0x38], R9 ;  /* 0x000038090600b986 */ /* 0x0001e2000c101124 */
[----:B------:R-:W-:Y:S02]  /*5b90*/  ISETP.GE.AND P3, PT, R12, 0x49, PT ;  /* 0x000000490c00780c */ /* 0x000fe40003f66270 */
[-C--:B------:R-:W-:Y:S01]  /*5ba0*/  @!P4 IMAD R11, R40, R22.reuse, RZ ;  /* 0x00000016280bc224 */ /* 0x080fe200078e02ff */
[----:B------:R-:W-:Y:S01]  /*5bb0*/  @!P0 STG.E.U8 desc[UR36][R6.64+0x39], R55 ;  /* 0x0000393706008986 */ /* 0x000fe2000c101124 */
[----:B------:R-:W-:Y:S02]  /*5bc0*/  ISETP.GE.AND P0, PT, R12, 0x4a, PT ;  /* 0x0000004a0c00780c */ /* 0x000fe40003f06270 */
[-C--:B------:R-:W-:Y:S01]  /*5bd0*/  @!P5 IMAD R41, R41, R22.reuse, RZ ;  /* 0x000000162929d224 */ /* 0x080fe200078e02ff */
[----:B------:R-:W-:Y:S01]  /*5be0*/  @!P4 STG.E.U8 desc[UR36][R4.64+0x40], R11 ;  /* 0x0000400b0400c986 */ /* 0x000fe2000c101124 */
[----:B------:R-:W-:Y:S01]  /*5bf0*/  ISETP.LT.OR P4, PT, R3, 0x1, !P3 ;  /* 0x000000010300780c */ /* 0x000fe20005f81670 */
[-C--:B------:R-:W-:Y:S01]  /*5c00*/  @!P2 IMAD R43, R43, R22.reuse, RZ ;  /* 0x000000162b2ba224 */ /* 0x080fe200078e02ff */
[C---:B------:R-:W-:Y:S01]  /*5c10*/  ISETP.LT.OR P3, PT, R3.reuse, 0x9, !P3 ;  /* 0x000000090300780c */ /* 0x040fe20005f61670 */
[----:B------:R-:W-:Y:S01]  /*5c20*/  @!P5 STG.E.U8 desc[UR36][R4.64+0x41], R41 ;  /* 0x000041290400d986 */ /* 0x000fe2000c101124 */
[----:B------:R-:W-:Y:S01]  /*5c30*/  ISETP.LT.OR P5, PT, R3, 0x1, !P0 ;  /* 0x000000010300780c */ /* 0x000fe200047a1670 */
[----:B0-----:R-:W-:-:S02]  /*5c40*/  @!P1 IMAD R9, R42, R22, RZ ;  /* 0x000000162a099224 */ /* 0x001fc400078e02ff */
[----:B------:R-:W-:Y:S01]  /*5c50*/  @!P2 STG.E.U8 desc[UR36][R6.64+0x41], R43 ;  /* 0x0000412b0600a986 */ /* 0x000fe2000c101124 */
[----:B------:R-:W-:Y:S02]  /*5c60*/  ISETP.LT.OR P2, PT, R3, 0x9, !P0 ;  /* 0x000000090300780c */ /* 0x000fe40004741670 */
[C---:B------:R-:W-:Y:S01]  /*5c70*/  ISETP.GE.AND P0, PT, R12.reuse, 0x52, PT ;  /* 0x000000520c00780c */ /* 0x040fe20003f06270 */
[----:B------:R0:W-:Y:S01]  /*5c80*/  @!P1 STG.E.U8 desc[UR36][R6.64+0x40], R9 ;  /* 0x0000400906009986 */ /* 0x0001e2000c101124 */
[----:B------:R-:W-:Y:S01]  /*5c90*/  ISETP.GE.AND P1, PT, R12, 0x51, PT ;  /* 0x000000510c00780c */ /* 0x000fe20003f26270 */
[----:B------:R-:W-:-:S04]  /*5ca0*/  @!P4 IMAD R13, R44, R22, RZ ;  /* 0x000000162c0dc224 */ /* 0x000fc800078e02ff */
[-C--:B------:R-:W-:Y:S01]  /*5cb0*/  @!P5 IMAD R45, R45, R22.reuse, RZ ;  /* 0x000000162d2dd224 */ /* 0x080fe200078e02ff */
[----:B------:R-:W-:Y:S01]  /*5cc0*/  @!P4 STG.E.U8 desc[UR36][R4.64+0x48], R13 ;  /* 0x0000480d0400c986 */ /* 0x000fe2000c101124 */
[----:B------:R-:W-:Y:S02]  /*5cd0*/  ISETP.LT.OR P4, PT, R3, 0x1, !P1 ;  /* 0x000000010300780c */ /* 0x000fe40004f81670 */
[-C--:B------:R-:W-:Y:S01]  /*5ce0*/  @!P2 IMAD R47, R47, R22.reuse, RZ ;  /* 0x000000162f2fa224 */ /* 0x080fe200078e02ff */
[----:B------:R-:W-:Y:S01]  /*5cf0*/  @!P5 STG.E.U8 desc[UR36][R4.64+0x49], R45 ;  /* 0x0000492d0400d986 */ /* 0x000fe2000c101124 */
[C---:B------:R-:W-:Y:S01]  /*5d00*/  ISETP.LT.OR P5, PT, R3.reuse, 0x1, !P0 ;  /* 0x000000010300780c */ /* 0x040fe200047a1670 */
[----:B0-----:R-:W-:Y:S01]  /*5d10*/  @!P3 IMAD R9, R46, R22, RZ ;  /* 0x000000162e09b224 */ /* 0x001fe200078e02ff */
[C---:B------:R-:W-:Y:S01]  /*5d20*/  ISETP.LT.OR P1, PT, R3.reuse, 0x9, !P1 ;  /* 0x000000090300780c */ /* 0x040fe20004f21670 */
[----:B------:R-:W-:Y:S01]  /*5d30*/  @!P2 STG.E.U8 desc[UR36][R6.64+0x49], R47 ;  /* 0x0000492f0600a986 */ /* 0x000fe2000c101124 */
[----:B------:R-:W-:-:S02]  /*5d40*/  ISETP.LT.OR P0, PT, R3, 0x9, !P0 ;  /* 0x000000090300780c */ /* 0x000fc40004701670 */
        /* <DEDUP_REMOVED lines=11> */
[----:B------:R-:W-:Y:S01]  /*5e00*/  ISETP.LT.OR P3, PT, R3, 0x9, !P3 ;  /* 0x000000090300780c */ /* 0x000fe20005f61670 */
[----:B------:R-:W-:Y:S01]  /*5e10*/  @!P0 STG.E.U8 desc[UR36][R6.64+0x51], R35 ;  /* 0x0000512306008986 */ /* 0x000fe2000c101124 */
[----:B------:R-:W-:-:S02]  /*5e20*/  ISETP.GE.AND P0, PT, R12, 0x62, PT ;  /* 0x000000620c00780c */ /* 0x000fc40003f06270 */
[----:B------:R-:W-:Y:S01]  /*5e30*/  ISETP.LT.OR P2, PT, R3, 0x9, !P2 ;  /* 0x000000090300780c */ /* 0x000fe20005741670 */
[----:B------:R0:W-:Y:S01]  /*5e40*/  @!P1 STG.E.U8 desc[UR36][R6.64+0x50], R9 ;  /* 0x0000500906009986 */ /* 0x0001e2000c101124 */
[----:B------:R-:W-:Y:S01]  /*5e50*/  ISETP.GE.AND P1, PT, R12, 0x61, PT ;  /* 0x000000610c00780c */ /* 0x000fe20003f26270 */
[----:B------:R-:W-:-:S04]  /*5e60*/  @!P4 IMAD R13, R36, R22, RZ ;  /* 0x00000016240dc224 */ /* 0x000fc800078e02ff */
        /* <DEDUP_REMOVED lines=15> */
[----:B------:R1:W-:Y:S01]  /*5f60*/  @!P4 STG.E.U8 desc[UR36][R4.64+0x60], R11 ;  /* 0x0000600b0400c986 */ /* 0x0003e2000c101124 */
[----:B------:R-:W-:Y:S01]  /*5f70*/  ISETP.LT.OR P4, PT, R3, 0x1, !P2 ;  /* 0x000000010300780c */ /* 0x000fe20005781670 */
[----:B------:R-:W-:Y:S01]  /*5f80*/  @!P0 IMAD R27, R27, R22, RZ ;  /* 0x000000161b1b8224 */ /* 0x000fe200078e02ff */
[C---:B------:R-:W-:Y:S01]  /*5f90*/  ISETP.LT.OR P2, PT, R3.reuse, 0x9, !P2 ;  /* 0x000000090300780c */ /* 0x040fe20005741670 */
[----:B------:R2:W-:Y:S01]  /*5fa0*/  @!P5 STG.E.U8 desc[UR36][R4.64+0x61], R25 ;  /* 0x000061190400d986 */ /* 0x0005e2000c101124 */
[----:B------:R-:W-:-:S02]  /*5fb0*/  ISETP.LT.OR P5, PT, R3, 0x1, !P3 ;  /* 0x000000010300780c */ /* 0x000fc40005fa1670 */
[----:B------:R-:W-:Y:S01]  /*5fc0*/  ISETP.LT.OR P3, PT, R3, 0x9, !P3 ;  /* 0x000000090300780c */ /* 0x000fe20005f61670 */
[-C--:B------:R-:W-:Y:S01]  /*5fd0*/  @!P1 IMAD R3, R26, R22.reuse, RZ ;  /* 0x000000161a039224 */ /* 0x080fe200078e02ff */
[----:B------:R2:W-:Y:S04]  /*5fe0*/  @!P0 STG.E.U8 desc[UR36][R6.64+0x61], R27 ;  /* 0x0000611b06008986 */ /* 0x0005e8000c101124 */
[----:B------:R2:W-:Y:S01]  /*5ff0*/  @!P1 STG.E.U8 desc[UR36][R6.64+0x60], R3 ;  /* 0x0000600306009986 */ /* 0x0005e2000c101124 */
[-C--:B0-----:R-:W-:Y:S02]  /*6000*/  @!P4 IMAD R9, R28, R22.reuse, RZ ;  /* 0x000000161c09c224 */ /* 0x081fe400078e02ff */
[-C--:B-1----:R-:W-:Y:S02]  /*6010*/  @!P2 IMAD R11, R30, R22.reuse, RZ ;  /* 0x000000161e0ba224 */ /* 0x082fe400078e02ff */
[-C--:B------:R-:W-:Y:S01]  /*6020*/  @!P5 IMAD R29, R29, R22.reuse, RZ ;  /* 0x000000161d1dd224 */ /* 0x080fe200078e02ff */
[----:B------:R2:W-:Y:S01]  /*6030*/  @!P4 STG.E.U8 desc[UR36][R4.64+0x68], R9 ;  /* 0x000068090400c986 */ /* 0x0005e2000c101124 */
[----:B------:R-:W-:-:S03]  /*6040*/  @!P3 IMAD R31, R31, R22, RZ ;  /* 0x000000161f1fb224 */ /* 0x000fc600078e02ff */
[----:B------:R2:W-:Y:S04]  /*6050*/  @!P5 STG.E.U8 desc[UR36][R4.64+0x69], R29 ;  /* 0x0000691d0400d986 */ /* 0x0005e8000c101124 */
[----:B------:R2:W-:Y:S04]  /*6060*/  @!P2 STG.E.U8 desc[UR36][R6.64+0x68], R11 ;  /* 0x0000680b0600a986 */ /* 0x0005e8000c101124 */
[----:B------:R2:W-:Y:S02]  /*6070*/  @!P3 STG.E.U8 desc[UR36][R6.64+0x69], R31 ;  /* 0x0000691f0600b986 */ /* 0x0005e4000c101124 */
.L_x_142:
[----:B------:R-:W-:Y:S05]  /*6080*/  BSYNC B0 ;  /* 0x0000000000007941 */ /* 0x000fea0003800000 */
.L_x_28:
[----:B------:R-:W-:Y:S01]  /*6090*/  ULDC UR4, c[0x0][0xc] ;  /* 0x0000030000047ab9 */ /* 0x000fe20000000800 */
[----:B------:R-:W-:Y:S01]  /*60a0*/  ULDC UR5, c[0x0][0x10] ;  /* 0x0000040000057ab9 */ /* 0x000fe20000000800 */
[----:B--2---:R-:W2:Y:S01]  /*60b0*/  LDC R3, c[0x0][0x14] ;  /* 0x00000500ff037b82 */ /* 0x004ea20000000800 */
[----:B------:R-:W-:Y:S01]  /*60c0*/  UIMAD.WIDE.U32 UR4, UR4, UR5, URZ ;  /* 0x00000005040472a5 */ /* 0x000fe2000f8e003f */
[----:B------:R-:W-:Y:S02]  /*60d0*/  IMAD.MOV.U32 R83, RZ, RZ, -0x1 ;  /* 0xffffffffff537424 */ /* 0x000fe400078e00ff */
[----:B------:R-:W-:-:S03]  /*60e0*/  IMAD.MOV.U32 R81, RZ, RZ, -0x1 ;  /* 0xffffffffff517424 */ /* 0x000fc600078e00ff */
[----:B--2---:R-:W-:-:S04]  /*60f0*/  IMAD.WIDE.U32 R16, R3, UR4, R16 ;  /* 0x0000000403107c25 */ /* 0x004fc8000f8e0010 */
[----:B------:R-:W-:Y:S01]  /*6100*/  IMAD R3, R3, UR5, RZ ;  /* 0x0000000503037c24 */ /* 0x000fe2000f8e02ff */
[----:B------:R-:W-:Y:S02]  /*6110*/  ULDC.64 UR4, c[0x0][0x650] ;  /* 0x0001940000047ab9 */ /* 0x000fe40000000a00 */
[----:B------:R-:W-:Y:S01]  /*6120*/  ISETP.GE.U32.AND P0, PT, R16, UR4, PT ;  /* 0x0000000410007c0c */ /* 0x000fe2000bf06070 */
[--C-:B------:R-:W-:Y:S01]  /*6130*/  IMAD.IADD R17, R17, 0x1, R3.reuse ;  /* 0x0000000111117824 */ /* 0x100fe200078e0203 */
[----:B------:R-:W-:-:S04]  /*6140*/  PRMT R3, RZ, 0x7610, R3 ;  /* 0x00007610ff037816 */ /* 0x000fc80000000003 */
[----:B------:R-:W-:-:S13]  /*6150*/  ISETP.GE.U32.AND.EX P0, PT, R17, UR5, PT, P0 ;  /* 0x0000000511007c0c */ /* 0x000fda000bf06100 */
[----:B------:R-:W-:Y:S05]  /*6160*/  @P0 BRA `(.L_x_143) ;  /* 0x0000000400640947 */ /* 0x000fea0003800000 */
[----:B------:R-:W2:Y:S01]  /*6170*/  S2R R12, SR_CTAID.X ;  /* 0x00000000000c7919 */ /* 0x000ea20000002500 */
[----:B------:R-:W3:Y:S01]  /*6180*/  LDC.64 R10, c[0x0][0x628] ;  /* 0x00018a00ff0a7b82 */ /* 0x000ee20000000a00 */
[----:B------:R-:W-:Y:S01]  /*6190*/  ULDC UR4, c[0x0][0x150] ;  /* 0x0000540000047ab9 */ /* 0x000fe20000000800 */
[----:B------:R-:W-:Y:S01]  /*61a0*/  IMAD.MOV.U32 R8, RZ, RZ, R16 ;  /* 0x000000ffff087224 */ /* 0x000fe200078e0010 */
[----:B------:R-:W0:Y:S01]  /*61b0*/  S2R R24, SR_CTAID.Y ;  /* 0x0000000000187919 */ /* 0x000e220000002600 */
[----:B------:R-:W-:-:S04]  /*61c0*/  IMAD.MOV.U32 R9, RZ, RZ, R17 ;  /* 0x000000ffff097224 */ /* 0x000fc800078e0011 */
[----:B------:R-:W0:Y:S08]  /*61d0*/  LDC R21, c[0x0][0x144] ;  /* 0x00005100ff157b82 */ /* 0x000e300000000800 */
[----:B------:R-:W0:Y:S08]  /*61e0*/  LDC R0, c[0x0][0x630] ;  /* 0x00018c00ff007b82 */ /* 0x000e300000000800 */
[----:B------:R-:W0:Y:S01]  /*61f0*/  LDC.64 R14, c[0x0][0x620] ;  /* 0x00018800ff0e7b82 */ /* 0x000e220000000a00 */
[----:B---3--:R-:W-:-:S04]  /*6200*/  ISETP.NE.U32.AND P0, PT, R10, RZ, PT ;  /* 0x000000ff0a00720c */ /* 0x008fc80003f05070 */
[----:B------:R-:W-:Y:S02]  /*6210*/  ISETP.NE.AND.EX P0, PT, R11, RZ, PT, P0 ;  /* 0x000000ff0b00720c */ /* 0x000fe40003f05300 */
[----:B--2---:R-:W-:-:S05]  /*6220*/  I2FP.F32.U32 R3, R12 ;  /* 0x0000000c00037245 */ /* 0x004fca0000201000 */
[----:B------:R-:W-:-:S04]  /*6230*/  FMUL R3, R3, UR4 ;  /* 0x0000000403037c20 */ /* 0x000fc80008400000 */
[----:B------:R2:W3:Y:S02]  /*6240*/  F2I.U32.TRUNC.NTZ R20, R3 ;  /* 0x0000000300147305 */ /* 0x0004e4000020f000 */
[----:B------:R-:W-:Y:S05]  /*6250*/  @!P0 BRA `(.L_x_144) ;  /* 0x0000000000288947 */ /* 0x000fea0003800000 */
[----:B--2---:R-:W2:Y:S02]  /*6260*/  LDC R3, c[0x0][0x634] ;  /* 0x00018d00ff037b82 */ /* 0x004ea40000000800 */
[----:B--2---:R-:W-:-:S05]  /*6270*/  IADD3 R3, P0, R16, R3, RZ ;  /* 0x0000000310037210 */ /* 0x004fca0007f1e0ff */
[----:B-1----:R-:W-:-:S04]  /*6280*/  IMAD.X R13, RZ, RZ, R17, P0 ;  /* 0x000000ffff0d7224 */ /* 0x002fc800000e0611 */
[----:B0-----:R-:W-:-:S04]  /*6290*/  IMAD.WIDE.U32 R4, R13, R10, RZ ;  /* 0x0000000a0d047225 */ /* 0x001fc800078e00ff */
[----:B----4-:R-:W-:-:S04]  /*62a0*/  IMAD.WIDE.U32 R6, P0, R3, R11, R4 ;  /* 0x0000000b03067225 */ /* 0x010fc80007800004 */
[----:B------:R-:W-:-:S04]  /*62b0*/  IMAD.WIDE.U32 R4, R3, R10, RZ ;  /* 0x0000000a03047225 */ /* 0x000fc800078e00ff */
[----:B------:R-:W-:Y:S01]  /*62c0*/  IMAD.X R9, RZ, RZ, RZ, P0 ;  /* 0x000000ffff097224 */ /* 0x000fe200000e06ff */
[----:B------:R-:W-:Y:S01]  /*62d0*/  IADD3 RZ, P0, R5, R6, RZ ;  /* 0x0000000605ff7210 */ /* 0x000fe20007f1e0ff */
[----:B------:R-:W-:-:S04]  /*62e0*/  IMAD.MOV.U32 R8, RZ, RZ, R7 ;  /* 0x000000ffff087224 */ /* 0x000fc800078e0007 */
[----:B------:R-:W-:-:S08]  /*62f0*/  IMAD.WIDE.U32.X R8, R13, R11, R8, P0 ;  /* 0x0000000b0d087225 */ /* 0x000fd000000e0408 */
.L_x_144:
[----:B------:R-:W1:Y:S01]  /*6300*/  LDC.64 R28, c[0x0][0x640] ;  /* 0x00019000ff1c7b82 */ /* 0x000e620000000a00 */
[-CC-:B0-----:R-:W-:Y:S01]  /*6310*/  SHF.R.U64 R81, R8, R0.reuse, R9.reuse ;  /* 0x0000000008517219 */ /* 0x181fe20000001209 */
[----:B---3--:R-:W-:Y:S01]  /*6320*/  IMAD.MOV R20, RZ, RZ, -R20 ;  /* 0x000000ffff147224 */ /* 0x008fe200078e0a14 */
[----:B------:R-:W-:Y:S01]  /*6330*/  SHF.R.U32.HI R0, RZ, R0, R9 ;  /* 0x00000000ff007219 */ /* 0x000fe20000011609 */
[----:B------:R-:W-:Y:S01]  /*6340*/  ULDC UR4, c[0x0][0x154] ;  /* 0x0000550000047ab9 */ /* 0x000fe20000000800 */
[----:B--2---:R-:W-:Y:S01]  /*6350*/  IADD3 R3, P0, RZ, -R81, RZ ;  /* 0x80000051ff037210 */ /* 0x004fe20007f1e0ff */
[----:B------:R-:W-:Y:S02]  /*6360*/  IMAD R21, R21, R20, R12 ;  /* 0x0000001415157224 */ /* 0x000fe400078e020c */
[----:B-1--4-:R-:W0:Y:S01]  /*6370*/  LDC R6, c[0x0][0x618] ;  /* 0x00018600ff067b82 */ /* 0x012e220000000800 */
[----:B------:R-:W-:Y:S02]  /*6380*/  IMAD.MOV.U32 R7, RZ, RZ, 0x1 ;  /* 0x00000001ff077424 */ /* 0x000fe400078e00ff */
[----:B------:R-:W-:-:S04]  /*6390*/  IMAD.X R5, RZ, RZ, ~R0, P0 ;  /* 0x000000ffff057224 */ /* 0x000fc800000e0e00 */
[-C--:B------:R-:W-:Y:S01]  /*63a0*/  IMAD R0, R5, R14.reuse, RZ ;  /* 0x0000000e05007224 */ /* 0x080fe200078e02ff */
[----:B------:R-:W1:Y:S01]  /*63b0*/  LDC R8, c[0x0][0x608] ;  /* 0x00018200ff087b82 */ /* 0x000e620000000800 */
[----:B------:R-:W-:-:S04]  /*63c0*/  IMAD.WIDE.U32 R4, R3, R14, R16 ;  /* 0x0000000e03047225 */ /* 0x000fc800078e0010 */
[----:B------:R-:W-:Y:S01]  /*63d0*/  IMAD R3, R3, R15, R0 ;  /* 0x0000000f03037224 */ /* 0x000fe200078e0200 */
[----:B------:R-:W-:Y:S02]  /*63e0*/  I2FP.F32.U32 R0, R24 ;  /* 0x0000001800007245 */ /* 0x000fe40000201000 */
[----:B------:R-:W2:Y:S01]  /*63f0*/  LDC R26, c[0x0][0x658] ;  /* 0x00019600ff1a7b82 */ /* 0x000ea20000000800 */
[----:B------:R-:W-:Y:S01]  /*6400*/  IMAD.IADD R3, R5, 0x1, R3 ;  /* 0x0000000105037824 */ /* 0x000fe200078e0203 */
[----:B------:R-:W-:Y:S01]  /*6410*/  ISETP.NE.U32.AND P0, PT, R28, RZ, PT ;  /* 0x000000ff1c00720c */ /* 0x000fe20003f05070 */
[----:B------:R-:W-:Y:S01]  /*6420*/  FMUL R0, R0, UR4 ;  /* 0x0000000400007c20 */ /* 0x000fe20008400000 */
[----:B------:R-:W-:Y:S02]  /*6430*/  IMAD.MOV.U32 R5, RZ, RZ, -0x1 ;  /* 0xffffffffff057424 */ /* 0x000fe400078e00ff */
[----:B------:R-:W-:Y:S01]  /*6440*/  ISETP.NE.AND.EX P0, PT, R29, RZ, PT, P0 ;  /* 0x000000ff1d00720c */ /* 0x000fe20003f05300 */
[----:B------:R3:W4:Y:S01]  /*6450*/  F2I.U32.TRUNC.NTZ R13, R0 ;  /* 0x00000000000d7305 */ /* 0x000722000020f000 */
[----:B------:R-:W3:Y:S01]  /*6460*/  LDC R15, c[0x0][0x148] ;  /* 0x00005200ff0f7b82 */ /* 0x000ee20000000800 */
[----:B0-----:R-:W-:-:S02]  /*6470*/  SHF.R.U64 R12, R4, R6, R3 ;  /* 0x00000006040c7219 */ /* 0x001fc40000001203 */
[----:B------:R-:W-:-:S05]  /*6480*/  SHF.R.U32.HI R3, RZ, R6, R3 ;  /* 0x00000006ff037219 */ /* 0x000fca0000011603 */
[----:B------:R-:W0:Y:S01]  /*6490*/  LDC R20, c[0x0][0x600] ;  /* 0x00018000ff147b82 */ /* 0x000e220000000800 */
[-CC-:B-1----:R-:W-:Y:S02]  /*64a0*/  SHF.R.U64 R10, R12, R8.reuse, R3.reuse ;  /* 0x000000080c0a7219 */ /* 0x182fe40000001203 */
[----:B------:R-:W-:-:S05]  /*64b0*/  SHF.R.U32.HI R3, RZ, R8, R3 ;  /* 0x00000008ff037219 */ /* 0x000fca0000011603 */
[----:B------:R-:W1:Y:S01]  /*64c0*/  LDC R27, c[0x0][0x648] ;  /* 0x00019200ff1b7b82 */ /* 0x000e620000000800 */
[-C--:B--2---:R-:W-:Y:S02]  /*64d0*/  SHF.L.U32 R4, R5, R26.reuse, RZ ;  /* 0x0000001a05047219 */ /* 0x084fe400000006ff */
[-CC-:B------:R-:W-:Y:S02]  /*64e0*/  SHF.R.U64 R14, R10, R26.reuse, R3.reuse ;  /* 0x0000001a0a0e7219 */ /* 0x180fe40000001203 */
[----:B------:R-:W-:Y:S02]  /*64f0*/  SHF.R.U32.HI R5, RZ, R26, R3 ;  /* 0x0000001aff057219 */ /* 0x000fe40000011603 */
[----:B------:R-:W-:Y:S01]  /*6500*/  LOP3.LUT R25, RZ, R4, RZ, 0x33, !PT ;  /* 0x00000004ff197212 */ /* 0x000fe200078e33ff */
[----:B------:R-:W2:Y:S01]  /*6510*/  LDC R30, c[0x0][0x638] ;  /* 0x00018e00ff1e7b82 */ /* 0x000ea20000000800 */
[----:B------:R-:W-:Y:S01]  /*6520*/  SHF.L.U32 R26, R7, R26, RZ ;  /* 0x0000001a071a7219 */ /* 0x000fe200000006ff */
[----:B------:R-:W-:-:S06]  /*6530*/  IMAD.MOV.U32 R4, RZ, RZ, R14 ;  /* 0x000000ffff047224 */ /* 0x000fcc00078e000e */
[----:B------:R-:W0:Y:S01]  /*6540*/  LDC R31, c[0x0][0x610] ;  /* 0x00018400ff1f7b82 */ /* 0x000e220000000800 */
[----:B----4-:R-:W-:Y:S05]  /*6550*/  @!P0 BRA `(.L_x_145) ;  /* 0x0000000000288947 */ /* 0x010fea0003800000 */
[----:B------:R-:W4:Y:S02]  /*6560*/  LDC R3, c[0x0][0x64c] ;  /* 0x00019300ff037b82 */ /* 0x000f240000000800 */
[----:B----4-:R-:W-:-:S05]  /*6570*/  IADD3 R3, P0, R14, R3, RZ ;  /* 0x000000030e037210 */ /* 0x010fca0007f1e0ff */
        /* <DEDUP_REMOVED lines=8> */
.L_x_145:
[----:B------:R-:W-:Y:S01]  /*6600*/  ISETP.NE.AND P0, PT, R2, 0x1, PT ;  /* 0x000000010200780c */ /* 0x000fe20003f05270 */
[----:B0-----:R-:W-:Y:S01]  /*6610*/  VIADD R7, R20, 0xffffffff ;  /* 0xffffffff14077836 */ /* 0x001fe20000000000 */
[----:B-1-3--:R-:W-:Y:S01]  /*6620*/  SHF.R.U64 R0, R4, R27, R5 ;  /* 0x0000001b04007219 */ /* 0x00afe20000001205 */
[----:B------:R-:W-:Y:S01]  /*6630*/  IMAD.MOV R13, RZ, RZ, -R13 ;  /* 0x000000ffff0d7224 */ /* 0x000fe200078e0a0d */
[----:B------:R-:W-:Y:S01]  /*6640*/  LOP3.LUT R5, R10, R25, RZ, 0xc0, !PT ;  /* 0x000000190a057212 */ /* 0x000fe200078ec0ff */
[----:B------:R-:W-:Y:S01]  /*6650*/  IMAD.MOV.U32 R4, RZ, RZ, 0x1 ;  /* 0x00000001ff047424 */ /* 0x000fe200078e00ff */
[----:B------:R-:W-:Y:S01]  /*6660*/  LOP3.LUT R12, R12, R7, RZ, 0xc0, !PT ;  /* 0x000000070c0c7212 */ /* 0x000fe200078ec0ff */
[----:B------:R-:W-:Y:S02]  /*6670*/  IMAD.MOV R3, RZ, RZ, -R0 ;  /* 0x000000ffff037224 */ /* 0x000fe400078e0a00 */
[----:B------:R-:W-:Y:S02]  /*6680*/  IMAD R0, R26, R0, R5 ;  /* 0x000000001a007224 */ /* 0x000fe400078e0205 */
[----:B--2---:R-:W-:-:S02]  /*6690*/  IMAD R3, R3, R30, R14 ;  /* 0x0000001e03037224 */ /* 0x004fc400078e020e */
[----:B------:R-:W-:Y:S02]  /*66a0*/  @P0 IMAD R21, R15, R13, R24 ;  /* 0x0000000d0f150224 */ /* 0x000fe400078e0218 */
[----:B------:R-:W-:Y:S01]  /*66b0*/  IMAD R5, R3, R20, R12 ;  /* 0x0000001403057224 */ /* 0x000fe200078e020c */
[----:B------:R-:W-:Y:S01]  /*66c0*/  PRMT R3, R4, 0x7610, R3 ;  /* 0x0000761004037816 */ /* 0x000fe20000000003 */
[----:B------:R-:W-:-:S05]  /*66d0*/  IMAD R0, R0, R31, R21 ;  /* 0x0000001f00007224 */ /* 0x000fca00078e0215 */
[----:B------:R-:W-:Y:S02]  /*66e0*/  SEL R83, R5, R0, !P0 ;  /* 0x0000000005537207 */ /* 0x000fe40004000000 */
[----:B------:R-:W-:-:S07]  /*66f0*/  SEL R0, R0, R5, !P0 ;  /* 0x0000000500007207 */ /* 0x000fce0004000000 */
.L_x_143:
[----:B------:R-:W-:Y:S01]  /*6700*/  LOP3.LUT P0, RZ, R3, 0xff, RZ, 0xc0, !PT ;  /* 0x000000ff03ff7812 */ /* 0x000fe2000780c0ff */
[----:B------:R-:W-:-:S12]  /*6710*/  IMAD.MOV.U32 R82, RZ, RZ, R0 ;  /* 0x000000ffff527224 */ /* 0x000fd800078e0000 */
[----:B------:R-:W-:Y:S05]  /*6720*/  @P0 BRA `(.L_x_146) ;  /* 0xffffffa800140947 */ /* 0x000fea000383ffff */
[----:B------:R-:W-:Y:S05]  /*6730*/  EXIT ;  /* 0x000000000000794d */ /* 0x000fea0003800000 */
.L_x_3:
[----:B0-----:R-:W-:Y:S01]  /*6740*/  ULDC.64 UR4, c[0x0][0x650] ;  /* 0x0001940000047ab9 */ /* 0x001fe20000000a00 */
        /* <DEDUP_REMOVED lines=25> */
.L_x_148:
[--C-:B------:R-:W-:Y:S01]  /*68e0*/  SHF.R.U64 R12, R10, R14, R11.reuse ;  /* 0x0000000e0a0c7219 */ /* 0x100fe2000000120b */
[----:B------:R-:W0:Y:S01]  /*68f0*/  LDC R22, c[0x0][0x618] ;  /* 0x00018600ff167b82 */ /* 0x000e220000000800 */
[----:B------:R-:W-:Y:S01]  /*6900*/  I2FP.F32.U32 R6, R4 ;  /* 0x0000000400067245 */ /* 0x000fe20000201000 */
[----:B------:R-:W-:Y:S01]  /*6910*/  ULDC UR4, c[0x0][0x150] ;  /* 0x0000540000047ab9 */ /* 0x000fe20000000800 */
[----:B------:R-:W-:Y:S02]  /*6920*/  SHF.R.U32.HI R5, RZ, R14, R11 ;  /* 0x0000000eff057219 */ /* 0x000fe4000001160b */
[----:B------:R-:W-:Y:S01]  /*6930*/  IADD3 R9, P0, RZ, -R12, RZ ;  /* 0x8000000cff097210 */ /* 0x000fe20007f1e0ff */
[----:B------:R-:W-:Y:S01]  /*6940*/  FMUL R11, R6, UR4 ;  /* 0x00000004060b7c20 */ /* 0x000fe20008400000 */
[----:B------:R-:W-:Y:S01]  /*6950*/  ULDC UR4, c[0x0][0x154] ;  /* 0x0000550000047ab9 */ /* 0x000fe20000000800 */
[----:B------:R-:W1:Y:S02]  /*6960*/  LDC.64 R24, c[0x0][0x640] ;  /* 0x00019000ff187b82 */ /* 0x000e640000000a00 */
[----:B------:R-:W-:-:S02]  /*6970*/  IMAD.X R5, RZ, RZ, ~R5, P0 ;  /* 0x000000ffff057224 */ /* 0x000fc400000e0e05 */
[----:B------:R-:W2:Y:S01]  /*6980*/  F2I.U32.TRUNC.NTZ R11, R11 ;  /* 0x0000000b000b7305 */ /* 0x000ea2000020f000 */
[----:B------:R-:W-:-:S03]  /*6990*/  IMAD.WIDE.U32 R6, R9, R20, R16 ;  /* 0x0000001409067225 */ /* 0x000fc600078e0010 */
[----:B------:R-:W3:Y:S01]  /*69a0*/  LDC R13, c[0x0][0x144] ;  /* 0x00005100ff0d7b82 */ /* 0x000ee20000000800 */
[----:B------:R-:W-:-:S04]  /*69b0*/  IMAD R8, R5, R20, RZ ;  /* 0x0000001405087224 */ /* 0x000fc800078e02ff */
[----:B------:R-:W-:Y:S02]  /*69c0*/  IMAD R5, R9, R21, R8 ;  /* 0x0000001509057224 */ /* 0x000fe400078e0208 */
[----:B------:R-:W-:Y:S01]  /*69d0*/  IMAD.MOV.U32 R8, RZ, RZ, -0x1 ;  /* 0xffffffffff087424 */ /* 0x000fe200078e00ff */
[----:B------:R-:W4:Y:S01]  /*69e0*/  LDC R14, c[0x0][0x608] ;  /* 0x00018200ff0e7b82 */ /* 0x000f220000000800 */
[----:B------:R-:W-:Y:S01]  /*69f0*/  IMAD.IADD R5, R7, 0x1, R5 ;  /* 0x0000000107057824 */ /* 0x000fe200078e0205 */
[----:B------:R-:W-:-:S04]  /*6a00*/  I2FP.F32.U32 R7, R3 ;  /* 0x0000000300077245 */ /* 0x000fc80000201000 */
[-C--:B0-----:R-:W-:Y:S01]  /*6a10*/  SHF.R.U64 R10, R6, R22.reuse, R5 ;  /* 0x00000016060a7219 */ /* 0x081fe20000001205 */
[----:B--2---:R-:W-:Y:S01]  /*6a20*/  IMAD.MOV R6, RZ, RZ, -R11 ;  /* 0x000000ffff067224 */ /* 0x004fe200078e0a0b */
[----:B------:R-:W0:Y:S01]  /*6a30*/  LDC R9, c[0x0][0x658] ;  /* 0x00019600ff097b82 */ /* 0x000e220000000800 */
[----:B-1----:R-:W-:Y:S01]  /*6a40*/  ISETP.NE.U32.AND P0, PT, R24, RZ, PT ;  /* 0x000000ff1800720c */ /* 0x002fe20003f05070 */
[----:B------:R-:W-:Y:S01]  /*6a50*/  FMUL R7, R7, UR4 ;  /* 0x0000000407077c20 */ /* 0x000fe20008400000 */
[----:B------:R-:W-:Y:S02]  /*6a60*/  SHF.R.U32.HI R5, RZ, R22, R5 ;  /* 0x00000016ff057219 */ /* 0x000fe40000011605 */
[----:B------:R-:W-:-:S03]  /*6a70*/  ISETP.NE.AND.EX P0, PT, R25, RZ, PT, P0 ;  /* 0x000000ff1900720c */ /* 0x000fc60003f05300 */
[----:B------:R-:W1:Y:S01]  /*6a80*/  LDC R20, c[0x0][0x148] ;  /* 0x00005200ff147b82 */ /* 0x000e620000000800 */
[----:B---3--:R-:W-:Y:S02]  /*6a90*/  IMAD R23, R13, R6, R4 ;  /* 0x000000060d177224 */ /* 0x008fe400078e0204 */
[----:B------:R-:W-:-:S05]  /*6aa0*/  IMAD.MOV.U32 R6, RZ, RZ, 0x1 ;  /* 0x00000001ff067424 */ /* 0x000fca00078e00ff */
[----:B------:R-:W2:Y:S01]  /*6ab0*/  LDC R21, c[0x0][0x600] ;  /* 0x00018000ff157b82 */ /* 0x000ea20000000800 */
[-CC-:B----4-:R-:W-:Y:S02]  /*6ac0*/  SHF.R.U64 R13, R10, R14.reuse, R5.reuse ;  /* 0x0000000e0a0d7219 */ /* 0x190fe40000001205 */
[----:B------:R-:W-:Y:S02]  /*6ad0*/  SHF.R.U32.HI R4, RZ, R14, R5 ;  /* 0x0000000eff047219 */ /* 0x000fe40000011605 */
[----:B------:R3:W4:Y:S03]  /*6ae0*/  F2I.U32.TRUNC.NTZ R14, R7 ;  /* 0x00000007000e7305 */ /* 0x000726000020f000 */
[----:B------:R-:W1:Y:S01]  /*6af0*/  LDC R26, c[0x0][0x648] ;  /* 0x00019200ff1a7b82 */ /* 0x000e620000000800 */
[-C--:B0-----:R-:W-:Y:S02]  /*6b00*/  SHF.R.U64 R15, R13, R9.reuse, R4 ;  /* 0x000000090d0f7219 */ /* 0x081fe40000001204 */
[----:B------:R-:W-:-:S02]  /*6b10*/  SHF.L.U32 R8, R8, R9, RZ ;  /* 0x0000000908087219 */ /* 0x000fc400000006ff */
[-C--:B------:R-:W-:Y:S01]  /*6b20*/  SHF.R.U32.HI R5, RZ, R9.reuse, R4 ;  /* 0x00000009ff057219 */ /* 0x080fe20000011604 */
[----:B------:R-:W-:Y:S01]  /*6b30*/  IMAD.MOV.U32 R4, RZ, RZ, R15 ;  /* 0x000000ffff047224 */ /* 0x000fe200078e000f */
[----:B------:R-:W-:Y:S01]  /*6b40*/  SHF.L.U32 R22, R6, R9, RZ ;  /* 0x0000000906167219 */ /* 0x000fe200000006ff */
[----:B------:R-:W0:Y:S01]  /*6b50*/  LDC R27, c[0x0][0x638] ;  /* 0x00018e00ff1b7b82 */ /* 0x000e220000000800 */
[----:B------:R-:W-:-:S07]  /*6b60*/  LOP3.LUT R28, RZ, R8, RZ, 0x33, !PT ;  /* 0x00000008ff1c7212 */ /* 0x000fce00078e33ff */
        /* <DEDUP_REMOVED lines=12> */
.L_x_149:
[----:B------:R-:W-:Y:S01]  /*6c30*/  ISETP.NE.AND P0, PT, R2, 0x1, PT ;  /* 0x000000010200780c */ /* 0x000fe20003f05270 */
[----:B--2---:R-:W-:Y:S01]  /*6c40*/  VIADD R7, R21, 0xffffffff ;  /* 0xffffffff15077836 */ /* 0x004fe20000000000 */
[----:B-1----:R-:W-:Y:S01]  /*6c50*/  SHF.R.U64 R5, R4, R26, R5 ;  /* 0x0000001a04057219 */ /* 0x002fe20000001205 */
[----:B------:R-:W-:Y:S01]  /*6c60*/  IMAD.MOV R14, RZ, RZ, -R14 ;  /* 0x000000ffff0e7224 */ /* 0x000fe200078e0a0e */
[----:B------:R-:W-:Y:S01]  /*6c70*/  LOP3.LUT R4, R13, R28, RZ, 0xc0, !PT ;  /* 0x0000001c0d047212 */ /* 0x000fe200078ec0ff */
[----:B------:R-:W-:Y:S01]  /*6c80*/  IMAD.MOV.U32 R8, RZ, RZ, R12 ;  /* 0x000000ffff087224 */ /* 0x000fe200078e000c */
[----:B------:R-:W-:Y:S01]  /*6c90*/  LOP3.LUT R10, R10, R7, RZ, 0xc0, !PT ;  /* 0x000000070a0a7212 */ /* 0x000fe200078ec0ff */
[----:B------:R-:W-:Y:S02]  /*6ca0*/  IMAD.MOV R6, RZ, RZ, -R5 ;  /* 0x000000ffff067224 */ /* 0x000fe400078e0a05 */
[----:B------:R-:W-:-:S04]  /*6cb0*/  IMAD R4, R22, R5, R4 ;  /* 0x0000000516047224 */ /* 0x000fc800078e0204 */
[----:B------:R-:W-:Y:S02]  /*6cc0*/  @P0 IMAD R23, R20, R14, R3 ;  /* 0x0000000e14170224 */ /* 0x000fe400078e0203 */
[----:B0-----:R-:W-:Y:S02]  /*6cd0*/  IMAD R3, R6, R27, R15 ;  /* 0x0000001b06037224 */ /* 0x001fe400078e020f */
[----:B------:R-:W-:Y:S02]  /*6ce0*/  IMAD R7, R4, R29, R23 ;  /* 0x0000001d04077224 */ /* 0x000fe400078e0217 */
[----:B------:R-:W-:Y:S02]  /*6cf0*/  IMAD R4, R3, R21, R10 ;  /* 0x0000001503047224 */ /* 0x000fe400078e020a */
[----:B------:R-:W-:-:S03]  /*6d00*/  IMAD.MOV.U32 R6, RZ, RZ, 0x1 ;  /* 0x00000001ff067424 */ /* 0x000fc600078e00ff */
[----:B------:R-:W-:Y:S02]  /*6d10*/  SEL R9, R4, R7, !P0 ;  /* 0x0000000704097207 */ /* 0x000fe40004000000 */
[----:B------:R-:W-:-:S07]  /*6d20*/  SEL R7, R7, R4, !P0 ;  /* 0x0000000407077207 */ /* 0x000fce0004000000 */
.L_x_147:
[----:B------:R-:W-:-:S08]  /*6d30*/  NOP ;  /* 0x0000000000007918 */ /* 0x000fd00000000000 */
[----:B------:R-:W0:-:S00]  /*6d40*/  USETMAXREG.DEALLOC.CTAPOOL 0x28 ;  /* 0x00000028000079c8 */ /* 0x000e0000080e0500 */
[----:B0-----:R-:W-:-:S13]  /*6d50*/  ISETP.NE.AND P0, PT, R0, RZ, PT ;  /* 0x000000ff0000720c */ /* 0x001fda0003f05270 */
[----:B------:R-:W-:Y:S05]  /*6d60*/  @P0 EXIT ;  /* 0x000000000000094d */ /* 0x000fea0003800000 */
[----:B------:R-:W-:Y:S01]  /*6d70*/  LOP3.LUT P0, RZ, R6, 0xff, RZ, 0xc0, !PT ;  /* 0x000000ff06ff7812 */ /* 0x000fe2000780c0ff */
[----:B------:R-:W-:Y:S02]  /*6d80*/  IMAD.MOV.U32 R0, RZ, RZ, 0x1 ;  /* 0x00000001ff007424 */ /* 0x000fe400078e00ff */
[----:B------:R-:W-:-:S10]  /*6d90*/  IMAD.MOV.U32 R12, RZ, RZ, RZ ;  /* 0x000000ffff0c7224 */ /* 0x000fd400078e00ff */
[----:B------:R-:W-:Y:S05]  /*6da0*/  @!P0 BRA `(.L_x_150) ;  /* 0x0000000c00388947 */ /* 0x000fea0003800000 */
[----:B------:R-:W0:Y:S01]  /*6db0*/  LDC R0, c[0x0][0x28c] ;  /* 0x0000a300ff007b82 */ /* 0x000e220000000800 */
[----:B------:R-:W-:Y:S01]  /*6dc0*/  ULDC UR5, c[0x0][0x600] ;  /* 0x0001800000057ab9 */ /* 0x000fe20000000800 */
[----:B------:R-:W-:Y:S01]  /*6dd0*/  ULDC UR4, c[0x0][0xc] ;  /* 0x0000030000047ab9 */ /* 0x000fe20000000800 */
[----:B------:R-:W-:Y:S01]  /*6de0*/  UIADD3 UR16, UR5, -0x1, URZ ;  /* 0xffffffff05107890 */ /* 0x000fe2000fffe03f */
[C---:B------:R-:W-:Y:S01]  /*6df0*/  LOP3.LUT P2, RZ, R18.reuse, 0x7f, RZ, 0xc0, !PT ;  /* 0x0000007f12ff7812 */ /* 0x040fe2000784c0ff */
[----:B------:R-:W-:Y:S01]  /*6e00*/  ULDC UR6, c[0x0][0x658] ;  /* 0x0001960000067ab9 */ /* 0x000fe20000000800 */
[----:B------:R-:W-:Y:S01]  /*6e10*/  ULDC UR5, c[0x0][0x10] ;  /* 0x0000040000057ab9 */ /* 0x000fe20000000800 */
[----:B------:R-:W-:Y:S01]  /*6e20*/  UMOV UR7, 0xffffffff ;  /* 0xffffffff00077882 */ /* 0x000fe20000000000 */
[----:B------:R-:W-:Y:S01]  /*6e30*/  UMOV UR8, 0x1 ;  /* 0x0000000100087882 */ /* 0x000fe20000000000 */
[----:B------:R-:W-:Y:S01]  /*6e40*/  UIMAD.WIDE.U32 UR4, UR4, UR5, URZ ;  /* 0x00000005040472a5 */ /* 0x000fe2000f8e003f */
[----:B------:R-:W-:Y:S01]  /*6e50*/  LOP3.LUT P0, RZ, R18, 0x1f, RZ, 0xc0, !PT ;  /* 0x0000001f12ff7812 */ /* 0x000fe2000780c0ff */
[----:B------:R-:W-:Y:S01]  /*6e60*/  USHF.L.U32 UR7, UR7, UR6, URZ ;  /* 0x0000000607077299 */ /* 0x000fe2000800063f */
[----:B------:R-:W-:Y:S01]  /*6e70*/  BSSY B0, `(.L_x_150) ;  /* 0x00000c1000007945 */ /* 0x000fe20003800000 */
[----:B------:R-:W-:Y:S01]  /*6e80*/  USHF.L.U32 UR18, UR8, UR6, URZ ;  /* 0x0000000608127299 */ /* 0x000fe2000800063f */
[----:B------:R-:W-:Y:S01]  /*6e90*/  IMAD.MOV.U32 R13, RZ, RZ, 0x1 ;  /* 0x00000001ff0d7424 */ /* 0x000fe200078e00ff */
[----:B------:R-:W-:Y:S01]  /*6ea0*/  LOP3.LUT R11, R19, 0x2, RZ, 0xfc, !PT ;  /* 0x00000002130b7812 */ /* 0x000fe200078efcff */
[----:B------:R-:W-:Y:S01]  /*6eb0*/  ULDC UR6, c[0x0][0x14] ;  /* 0x0000050000067ab9 */ /* 0x000fe20000000800 */
[----:B------:R-:W-:Y:S01]  /*6ec0*/  PLOP3.LUT P0, PT, P0, P2, PT, 0x8a, 0x0 ;  /* 0x000000000000781c */ /* 0x000fe20000705172 */
[----:B------:R-:W-:Y:S01]  /*6ed0*/  UIMAD.WIDE.U32 UR20, UR4, UR6, URZ ;  /* 0x00000006041472a5 */ /* 0x000fe2000f8e003f */
[----:B------:R-:W-:Y:S01]  /*6ee0*/  IMAD.MOV.U32 R12, RZ, RZ, RZ ;  /* 0x000000ffff0c7224 */ /* 0x000fe200078e00ff */
[----:B------:R-:W-:-:S02]  /*6ef0*/  UIMAD UR13, UR5, UR6, URZ ;  /* 0x00000006050d72a4 */ /* 0x000fc4000f8e023f */
[----:B------:R-:W-:Y:S01]  /*6f00*/  ULOP3.LUT UR17, URZ, UR7, URZ, 0x33, !UPT ;  /* 0x000000073f117292 */ /* 0x000fe2000f8e333f */
[----:B0-----:R-:W-:Y:S01]  /*6f10*/  VIADD R0, R0, 0x7f ;  /* 0x0000007f00007836 */ /* 0x001fe20000000000 */
[----:B------:R-:W-:Y:S01]  /*6f20*/  UIADD3 UR13, UR21, UR13, URZ ;  /* 0x0000000d150d7290 */ /* 0x000fe2000fffe03f */
[----:B------:R-:W-:-:S03]  /*6f30*/  ULDC.64 UR22, c[0x0][0x198] ;  /* 0x0000660000167ab9 */ /* 0x000fc60000000a00 */
[----:B------:R-:W-:-:S04]  /*6f40*/  SHF.R.S32.HI R3, RZ, 0x1f, R0 ;  /* 0x0000001fff037819 */ /* 0x000fc80000011400 */
[----:B------:R-:W-:Y:S01]  /*6f50*/  LEA.HI R3, R3, R0, RZ, 0x7 ;  /* 0x0000000003037211 */ /* 0x000fe200078f38ff */
[----:B------:R-:W-:-:S03]  /*6f60*/  IMAD.MOV.U32 R0, RZ, RZ, 0x1 ;  /* 0x00000001ff007424 */ /* 0x000fc600078e00ff */
[----:B------:R-:W-:-:S05]  /*6f70*/  SHF.R.S32.HI R3, RZ, 0x7, R3 ;  /* 0x00000007ff037819 */ /* 0x000fca0000011403 */
[----:B------:R-:W-:-:S07]  /*6f80*/  VIADD R10, R3, 0x1 ;  /* 0x00000001030a7836 */ /* 0x000fce0000000000 */
.L_x_162:
[----:B------:R-:W-:-:S03]  /*6f90*/  UMOV UR4, 0xffffffff ;  /* 0xffffffff00047882 */ /* 0x000fc60000000000 */
[----:B------:R-:W-:Y:S05]  /*6fa0*/  BRA.DIV UR4, `(.L_x_151) ;  /* 0x00000012040c7947 */ /* 0x000fea000b800000 */
[----:B------:R-:W-:-:S13]  /*6fb0*/  ELECT P6, URZ, PT ;  /* 0x00000000003f782f */ /* 0x000fda00038c0000 */
.L_x_176:
[----:B------:R-:W0:Y:S01]  /*6fc0*/  LDC R4, c[0x0][0x28c] ;  /* 0x0000a300ff047b82 */ /* 0x000e220000000800 */
[----:B------:R-:W-:Y:S01]  /*6fd0*/  BSSY B1, `(.L_x_152) ;  /* 0x0000037000017945 */ /* 0x000fe20003800000 */
[----:B0-----:R-:W-:-:S13]  /*6fe0*/  ISETP.LT.OR P6, PT, R4, 0x1, !P6 ;  /* 0x000000010400780c */ /* 0x001fda00077c1670 */
[----:B------:R-:W-:Y:S05]  /*6ff0*/  @P6 BRA `(.L_x_153) ;  /* 0x0000000000d06947 */ /* 0x000fea0003800000 */
[----:B------:R-:W-:Y:S02]  /*7000*/  IMAD R15, R9, 0x70, RZ ;  /* 0x00000070090f7824 */ /* 0x000fe400078e02ff */
[----:B------:R-:W-:Y:S02]  /*7010*/  IMAD.SHL.U32 R18, R7, 0x80, RZ ;  /* 0x0000008007127824 */ /* 0x000fe400078e00ff */
[----:B------:R-:W-:Y:S02]  /*7020*/  IMAD.MOV.U32 R20, RZ, RZ, RZ ;  /* 0x000000ffff147224 */ /* 0x000fe400078e00ff */
[----:B------:R-:W-:Y:S02]  /*7030*/  IMAD.MOV.U32 R4, RZ, RZ, R10 ;  /* 0x000000ffff047224 */ /* 0x000fe400078e000a */
[----:B------:R-:W-:Y:S02]  /*7040*/  IMAD.MOV.U32 R5, RZ, RZ, R0 ;  /* 0x000000ffff057224 */ /* 0x000fe400078e0000 */
[----:B------:R-:W-:-:S07]  /*7050*/  IMAD.MOV.U32 R6, RZ, RZ, R12 ;  /* 0x000000ffff067224 */ /* 0x000fce00078e000c */
.L_x_157:
[----:B------:R-:W0:Y:S01]  /*7060*/  S2R R14, SR_CgaCtaId ;  /* 0x00000000000e7919 */ /* 0x000e220000008800 */
[----:B------:R-:W-:Y:S01]  /*7070*/  MOV R7, 0x400 ;  /* 0x0000040000077802 */ /* 0x000fe20000000f00 */
[----:B------:R-:W1:Y:S03]  /*7080*/  @!P2 LDC R9, c[0x0][0x500] ;  /* 0x00014000ff09ab82 */ /* 0x000e660000000800 */
[----:B0-----:R-:W-:Y:S02]  /*7090*/  LEA R21, R14, R7, 0x18 ;  /* 0x000000070e157211 */ /* 0x001fe400078ec0ff */
[----:B------:R-:W-:-:S03]  /*70a0*/  SHF.L.U32 R7, R5, 0x1f, RZ ;  /* 0x0000001f05077819 */ /* 0x000fc600000006ff */
[----:B------:R-:W-:-:S04]  /*70b0*/  IMAD R14, R6, 0x8, R21 ;  /* 0x00000008060e7824 */ /* 0x000fc800078e0215 */
[----:B------:R-:W0:Y:S02]  /*70c0*/  SYNCS.PHASECHK.TRANS64.TRYWAIT P1, [R14+URZ+0x38], R7 ;  /* 0x000038070e0075a7 */ /* 0x000e24000802017f */
[----:B01----:R-:W-:Y:S05]  /*70d0*/  @!P1 BRA `(.L_x_154) ;  /* 0x0000000c00e09947 */ /* 0x003fea0003800000 */
.L_x_177:
[----:B0-----:R-:W-:Y:S01]  /*70e0*/  PRMT R7, R11, 0x9910, RZ ;  /* 0x000099100b077816 */ /* 0x001fe200000000ff */
[----:B------:R0:W-:Y:S03]  /*70f0*/  @!P2 SYNCS.ARRIVE.TRANS64 RZ, [R14+URZ], R9 ;  /* 0x000000090effa9a7 */ /* 0x0001e6000800003f */
[----:B------:R-:W-:-:S13]  /*7100*/  ISETP.NE.AND P1, PT, R7, 0x2, PT ;  /* 0x000000020700780c */ /* 0x000fda0003f25270 */
[----:B0-----:R-:W-:Y:S05]  /*7110*/  @P1 BRA `(.L_x_155) ;  /* 0x0000000000041947 */ /* 0x001fea0003800000 */
[----:B------:R-:W-:Y:S01]  /*7120*/  BPT.TRAP 0x1 ;  /* 0x000000040000795c */ /* 0x000fe20000300000 */
.L_x_155:
[----:B------:R-:W-:Y:S05]  /*7130*/  @P0 BRA `(.L_x_156) ;  /* 0x0000000000040947 */ /* 0x000fea0003800000 */
[----:B------:R-:W-:Y:S01]  /*7140*/  BPT.TRAP 0x1 ;  /* 0x000000040000795c */ /* 0x000fe20000300000 */
.L_x_156:
[--C-:B------:R-:W-:Y:S01]  /*7150*/  IMAD R7, R6, 0x4000, R21.reuse ;  /* 0x0000400006077824 */ /* 0x100fe200078e0215 */
[----:B------:R-:W-:Y:S01]  /*7160*/  R2UR UR9, R14 ;  /* 0x000000000e0972ca */ /* 0x000fe200000e0000 */
[----:B------:R-:W-:Y:S01]  /*7170*/  IMAD R21, R6, 0x3800, R21 ;  /* 0x0000380006157824 */ /* 0x000fe200078e0215 */
[----:B------:R-:W-:Y:S01]  /*7180*/  UIADD3 UR4, UP0, UR22, 0xf0, URZ ;  /* 0x000000f016047890 */ /* 0x000fe2000ff1e03f */
[----:B------:R-:W-:Y:S01]  /*7190*/  VIADD R4, R4, 0xffffffff ;  /* 0xffffffff04047836 */ /* 0x000fe20000000000 */
[----:B------:R-:W-:Y:S01]  /*71a0*/  R2UR UR5, R7 ;  /* 0x00000000070572ca */ /* 0x000fe200000e0000 */
[----:B------:R-:W-:Y:S01]  /*71b0*/  UIADD3 UR24, UP1, UR22, 0x1f0, URZ ;  /* 0x000001f016187890 */ /* 0x000fe2000ff3e03f */
[----:B------:R-:W-:Y:S01]  /*71c0*/  R2UR UR8, R21 ;  /* 0x00000000150872ca */ /* 0x000fe200000e0000 */
[----:B------:R-:W-:Y:S01]  /*71d0*/  VIADD R6, R6, 0x1 ;  /* 0x0000000106067836 */ /* 0x000fe20000000000 */
[----:B------:R-:W-:Y:S01]  /*71e0*/  R2UR UR11, R18 ;  /* 0x00000000120b72ca */ /* 0x000fe200000e0000 */
[----:B------:R-:W-:Y:S01]  /*71f0*/  UIADD3.X UR25, URZ, UR23, URZ, UP1, !UPT ;  /* 0x000000173f197290 */ /* 0x000fe20008ffe43f */
[----:B------:R-:W-:Y:S01]  /*7200*/  R2UR UR10, R20 ;  /* 0x00000000140a72ca */ /* 0x000fe200000e0000 */
[----:B------:R-:W-:Y:S01]  /*7210*/  UMOV UR6, 0x0 ;  /* 0x0000000000067882 */ /* 0x000fe20000000000 */
[----:B------:R-:W-:Y:S01]  /*7220*/  R2UR UR12, R8 ;  /* 0x00000000080c72ca */ /* 0x000fe200000e0000 */
[----:B------:R-:W-:Y:S01]  /*7230*/  UMOV UR7, 0x10000000 ;  /* 0x1000000000077882 */ /* 0x000fe20000000000 */
[----:B------:R-:W-:Y:S01]  /*7240*/  R2UR UR19, R15 ;  /* 0x000000000f1372ca */ /* 0x000fe200000e0000 */
[----:B------:R-:W-:Y:S01]  /*7250*/  VIADD R20, R20, 0x80 ;  /* 0x0000008014147836 */ /* 0x000fe20000000000 */
[----:B------:R-:W-:Y:S01]  /*7260*/  ISETP.GT.AND P3, PT, R4, 0x1, PT ;  /* 0x000000010400780c */ /* 0x000fe20003f64270 */
[----:B------:R-:W-:Y:S01]  /*7270*/  UIADD3 UR14, UR5, 0x180, URZ ;  /* 0x00000180050e7890 */ /* 0x000fe2000fffe03f */
[----:B------:R-:W-:Y:S01]  /*7280*/  ISETP.NE.AND P1, PT, R6, 0x7, PT ;  /* 0x000000070600780c */ /* 0x000fe20003f25270 */
[----:B------:R-:W-:-:S02]  /*7290*/  UIADD3.X UR5, URZ, UR23, URZ, UP0, !UPT ;  /* 0x000000173f057290 */ /* 0x000fc400087fe43f */
[----:B------:R-:W-:Y:S01]  /*72a0*/  UIADD3 UR15, UR8, 0x1c180, URZ ;  /* 0x0001c180080f7890 */ /* 0x000fe2000fffe03f */
[----:B------:R-:W-:Y:S02]  /*72b0*/  SEL R14, RZ, 0x1, P1 ;  /* 0x00000001ff0e7807 */ /* 0x000fe40000800000 */
[----:B------:R-:W-:Y:S01]  /*72c0*/  UMOV UR8, UR14 ;  /* 0x0000000e00087c82 */ /* 0x000fe20008000000 */
[----:B------:R-:W-:Y:S02]  /*72d0*/  SEL R6, R6, RZ, P1 ;  /* 0x000000ff06067207 */ /* 0x000fe40000800000 */
[----:B------:R-:W-:Y:S01]  /*72e0*/  LOP3.LUT R5, R5, R14, RZ, 0x3c, !PT ;  /* 0x0000000e05057212 */ /* 0x000fe200078e3cff */
[----:B------:R0:W-:Y:S02]  /*72f0*/  UTMALDG.3D [UR8], [UR4], desc[UR6] ;  /* 0x00000608040075b4 */ /* 0x0001e40008011000 */
[----:B0-----:R-:W-:Y:S01]  /*7300*/  UMOV UR8, UR15 ;  /* 0x0000000f00087c82 */ /* 0x001fe20008000000 */
[----:B------:R-:W-:-:S02]  /*7310*/  UMOV UR11, UR19 ;  /* 0x00000013000b7c82 */ /* 0x000fc40008000000 */
[----:B------:R0:W-:Y:S02]  /*7320*/  UTMALDG.3D [UR8], [UR24], desc[UR6] ;  /* 0x00000608180075b4 */ /* 0x0001e40008011000 */
[----:B0-----:R-:W-:Y:S05]  /*7330*/  @P3 BRA `(.L_x_157) ;  /* 0xfffffffc00483947 */ /* 0x001fea000383ffff */
.L_x_153:
[----:B------:R-:W-:Y:S05]  /*7340*/  BSYNC B1 ;  /* 0x0000000000017941 */ /* 0x000fea0003800000 */
.L_x_152:
[----:B------:R-:W-:Y:S01]  /*7350*/  LOP3.LUT P4, RZ, R13, 0xff, RZ, 0xc0, !PT ;  /* 0x000000ff0dff7812 */ /* 0x000fe2000788c0ff */
[C---:B------:R-:W-:Y:S01]  /*7360*/  IMAD.IADD R12, R3.reuse, 0x1, R12 ;  /* 0x00000001030c7824 */ /* 0x040fe200078e020c */
[----:B------:R-:W-:Y:S01]  /*7370*/  ULDC.64 UR4, c[0x0][0x650] ;  /* 0x0001940000047ab9 */ /* 0x000fe20000000a00 */
[C---:B------:R-:W-:Y:S01]  /*7380*/  ISETP.GE.U32.AND P3, PT, R3.reuse, 0x7, PT ;  /* 0x000000070300780c */ /* 0x040fe20003f66070 */
[----:B------:R-:W-:Y:S01]  /*7390*/  BSSY B1, `(.L_x_158) ;  /* 0x000006c000017945 */ /* 0x000fe20003800000 */
[C---:B------:R-:W-:Y:S01]  /*73a0*/  IMAD.WIDE.U32 R4, R12.reuse, 0x24924925, RZ ;  /* 0x249249250c047825 */ /* 0x040fe200078e00ff */
[C---:B------:R-:W-:Y:S02]  /*73b0*/  ISETP.GT.U32.AND P1, PT, R12.reuse, 0x6, PT ;  /* 0x000000060c00780c */ /* 0x040fe40003f24070 */
[----:B------:R-:W-:Y:S01]  /*73c0*/  PRMT R13, RZ, 0x7610, R13 ;  /* 0x00007610ff0d7816 */ /* 0x000fe2000000000d */
[----:B------:R-:W-:Y:S01]  /*73d0*/  IMAD.IADD R4, R12, 0x1, -R5 ;  /* 0x000000010c047824 */ /* 0x000fe200078e0a05 */
[----:B------:R-:W-:Y:S01]  /*73e0*/  ISETP.LT.U32.AND P1, PT, R3, 0x7, P1 ;  /* 0x000000070300780c */ /* 0x000fe20000f21070 */
[----:B------:R-:W-:-:S02]  /*73f0*/  IMAD.MOV.U32 R9, RZ, RZ, -0x1 ;  /* 0xffffffffff097424 */ /* 0x000fc400078e00ff */
[----:B------:R-:W0:Y:S01]  /*7400*/  @P4 S2R R7, SR_CgaCtaId ;  /* 0x0000000000074919 */ /* 0x000e220000008800 */
[----:B------:R-:W-:Y:S01]  /*7410*/  @P4 MOV R6, 0x400 ;  /* 0x0000040000064802 */ /* 0x000fe20000000f00 */
[----:B------:R-:W-:Y:S01]  /*7420*/  IMAD.MOV.U32 R8, RZ, RZ, -0x1 ;  /* 0xffffffffff087424 */ /* 0x000fe200078e00ff */
[----:B------:R-:W-:-:S04]  /*7430*/  LEA.HI R4, R4, R5, RZ, 0x1f ;  /* 0x0000000504047211 */ /* 0x000fc800078ff8ff */
[--C-:B------:R-:W-:Y:S02]  /*7440*/  SHF.R.U32.HI R5, RZ, 0x2, R4.reuse ;  /* 0x00000002ff057819 */ /* 0x100fe40000011604 */
[----:B------:R-:W-:-:S03]  /*7450*/  PRMT R4, RZ, 0x7610, R4 ;  /* 0x00007610ff047816 */ /* 0x000fc60000000004 */
[----:B------:R-:W-:Y:S01]  /*7460*/  IMAD R12, R5, -0x7, R12 ;  /* 0xfffffff9050c7824 */ /* 0x000fe200078e020c */
[----:B0-----:R-:W-:Y:S02]  /*7470*/  @P4 LEA R6, R7, R6, 0x18 ;  /* 0x0000000607064211 */ /* 0x001fe400078ec0ff */
[----:B------:R-:W-:Y:S02]  /*7480*/  SEL R7, RZ, 0x1, !P1 ;  /* 0x00000001ff077807 */ /* 0x000fe40004800000 */
[----:B------:R-:W-:Y:S01]  /*7490*/  IADD3 R16, P1, R16, UR20, RZ ;  /* 0x0000001410107c10 */ /* 0x000fe2000ff3e0ff */
[----:B------:R0:W-:Y:S01]  /*74a0*/  @P4 SYNCS.ARRIVE.TRANS64.A1T0 RZ, [R6+URZ+0x88], RZ ;  /* 0x000088ff06ff49a7 */ /* 0x0001e2000810003f */
[----:B------:R-:W-:Y:S01]  /*74b0*/  LOP3.LUT R0, R0, R7, RZ, 0x3c, !PT ;  /* 0x0000000700007212 */ /* 0x000fe200078e3cff */
[----:B------:R-:W-:Y:S01]  /*74c0*/  IMAD.MOV.U32 R7, RZ, RZ, -0x1 ;  /* 0xffffffffff077424 */ /* 0x000fe200078e00ff */
[----:B------:R-:W-:Y:S02]  /*74d0*/  IADD3.X R17, R17, UR13, RZ, P1, !PT ;  /* 0x0000000d11117c10 */ /* 0x000fe40008ffe4ff */
[----:B------:R-:W-:-:S02]  /*74e0*/  ISETP.GE.U32.AND P1, PT, R16, UR4, PT ;  /* 0x0000000410007c0c */ /* 0x000fc4000bf26070 */
[----:B------:R-:W-:Y:S02]  /*74f0*/  @P3 LOP3.LUT R0, R0, 0x1, R5, 0x78, !PT ;  /* 0x0000000100003812 */ /* 0x000fe400078e7805 */
[----:B------:R-:W-:-:S13]  /*7500*/  ISETP.GE.U32.AND.EX P1, PT, R17, UR5, PT, P1 ;  /* 0x0000000511007c0c */ /* 0x000fda000bf26110 */
[----:B0-----:R-:W-:Y:S05]  /*7510*/  @P1 BRA `(.L_x_159) ;  /* 0x00000004004c1947 */ /* 0x001fea0003800000 */
[----:B------:R-:W-:Y:S01]  /*7520*/  ULDC.64 UR4, c[0x0][0x628] ;  /* 0x00018a0000047ab9 */ /* 0x000fe20000000a00 */
[----:B------:R-:W0:Y:S01]  /*7530*/  S2R R15, SR_CTAID.X ;  /* 0x00000000000f7919 */ /* 0x000e220000002500 */
[----:B------:R-:W-:Y:S01]  /*7540*/  ISETP.NE.U32.AND P1, PT, RZ, UR4, PT ;  /* 0x00000004ff007c0c */ /* 0x000fe2000bf25070 */
[----:B------:R-:W-:Y:S01]  /*7550*/  ULDC UR7, c[0x0][0x630] ;  /* 0x00018c0000077ab9 */ /* 0x000fe20000000800 */
[----:B------:R-:W-:Y:S01]  /*7560*/  IMAD.MOV.U32 R4, RZ, RZ, R16 ;  /* 0x000000ffff047224 */ /* 0x000fe200078e0010 */
[----:B------:R-:W1:Y:S01]  /*7570*/  S2R R14, SR_CTAID.Y ;  /* 0x00000000000e7919 */ /* 0x000e620000002600 */
[----:B------:R-:W-:Y:S01]  /*7580*/  ISETP.NE.AND.EX P1, PT, RZ, UR5, PT, P1 ;  /* 0x00000005ff007c0c */ /* 0x000fe2000bf25310 */
[----:B------:R-:W-:-:S12]  /*7590*/  IMAD.MOV.U32 R5, RZ, RZ, R17 ;  /* 0x000000ffff057224 */ /* 0x000fd800078e0011 */
[----:B------:R-:W-:Y:S05]  /*75a0*/  @!P1 BRA `(.L_x_160) ;  /* 0x0000000000289947 */ /* 0x000fea0003800000 */
[----:B------:R-:W-:Y:S02]  /*75b0*/  ULDC UR6, c[0x0][0x634] ;  /* 0x00018d0000067ab9 */ /* 0x000fe40000000800 */
[----:B------:R-:W-:-:S05]  /*75c0*/  IADD3 R9, P1, R16, UR6, RZ ;  /* 0x0000000610097c10 */ /* 0x000fca000ff3e0ff */
[----:B------:R-:W-:-:S04]  /*75d0*/  IMAD.X R21, RZ, RZ, R17, P1 ;  /* 0x000000ffff157224 */ /* 0x000fc800008e0611 */
[----:B------:R-:W-:-:S04]  /*75e0*/  IMAD.WIDE.U32 R6, R21, UR4, RZ ;  /* 0x0000000415067c25 */ /* 0x000fc8000f8e00ff */
[----:B------:R-:W-:-:S04]  /*75f0*/  IMAD.WIDE.U32 R6, P1, R9, UR5, R6 ;  /* 0x0000000509067c25 */ /* 0x000fc8000f820006 */
[----:B------:R-:W-:-:S04]  /*7600*/  IMAD.WIDE.U32 R8, R9, UR4, RZ ;  /* 0x0000000409087c25 */ /* 0x000fc8000f8e00ff */
[----:B------:R-:W-:Y:S01]  /*7610*/  IMAD.X R5, RZ, RZ, RZ, P1 ;  /* 0x000000ffff057224 */ /* 0x000fe200008e06ff */
[----:B------:R-:W-:Y:S01]  /*7620*/  IADD3 RZ, P1, R9, R6, RZ ;  /* 0x0000000609ff7210 */ /* 0x000fe20007f3e0ff */
[----:B------:R-:W-:-:S04]  /*7630*/  IMAD.MOV.U32 R4, RZ, RZ, R7 ;  /* 0x000000ffff047224 */ /* 0x000fc800078e0007 */
[----:B------:R-:W-:-:S08]  /*7640*/  IMAD.WIDE.U32.X R4, R21, UR5, R4, P1 ;  /* 0x0000000515047c25 */ /* 0x000fd000088e0404 */
.L_x_160:
[--C-:B------:R-:W-:Y:S01]  /*7650*/  SHF.R.U64 R8, R4, UR7, R5.reuse ;  /* 0x0000000704087c19 */ /* 0x100fe20008001205 */
[----:B------:R-:W-:Y:S01]  /*7660*/  ULDC.64 UR4, c[0x0][0x620] ;  /* 0x0001880000047ab9 */ /* 0x000fe20000000a00 */
[----:B------:R-:W-:Y:S01]  /*7670*/  SHF.R.U32.HI R4, RZ, UR7, R5 ;  /* 0x00000007ff047c19 */ /* 0x000fe20008011605 */
[----:B------:R-:W2:Y:S01]  /*7680*/  LDC R24, c[0x0][0x144] ;  /* 0x00005100ff187b82 */ /* 0x000ea20000000800 */
[----:B------:R-:W-:Y:S01]  /*7690*/  IADD3 R7, P1, RZ, -R8, RZ ;  /* 0x80000008ff077210 */ /* 0x000fe20007f3e0ff */
[----:B------:R-:W-:Y:S01]  /*76a0*/  ULDC.64 UR8, c[0x0][0x640] ;  /* 0x0001900000087ab9 */ /* 0x000fe20000000a00 */
[----:B0-----:R-:W-:Y:S01]  /*76b0*/  I2FP.F32.U32 R9, R15 ;  /* 0x0000000f00097245 */ /* 0x001fe20000201000 */
[----:B------:R-:W-:Y:S02]  /*76c0*/  ULDC UR6, c[0x0][0x608] ;  /* 0x0001820000067ab9 */ /* 0x000fe40000000800 */
[----:B------:R-:W-:Y:S01]  /*76d0*/  IMAD.X R4, RZ, RZ, ~R4, P1 ;  /* 0x000000ffff047224 */ /* 0x000fe200008e0e04 */
[----:B------:R-:W-:Y:S01]  /*76e0*/  ISETP.NE.U32.AND P1, PT, RZ, UR8, PT ;  /* 0x00000008ff007c0c */ /* 0x000fe2000bf25070 */
[----:B------:R-:W0:Y:S02]  /*76f0*/  LDC R21, c[0x0][0x148] ;  /* 0x00005200ff157b82 */ /* 0x000e240000000800 */
[----:B------:R-:W-:Y:S01]  /*7700*/  IMAD R6, R4, UR4, RZ ;  /* 0x0000000404067c24 */ /* 0x000fe2000f8e02ff */
[----:B------:R-:W-:Y:S01]  /*7710*/  ISETP.NE.AND.EX P1, PT, RZ, UR9, PT, P1 ;  /* 0x00000009ff007c0c */ /* 0x000fe2000bf25310 */
[----:B------:R-:W-:Y:S01]  /*7720*/  IMAD.WIDE.U32 R4, R7, UR4, R16 ;  /* 0x0000000407047c25 */ /* 0x000fe2000f8e0010 */
[----:B------:R-:W-:-:S03]  /*7730*/  ULDC UR4, c[0x0][0x150] ;  /* 0x0000540000047ab9 */ /* 0x000fc60000000800 */
[----:B------:R-:W-:Y:S02]  /*7740*/  IMAD R7, R7, UR5, R6 ;  /* 0x0000000507077c24 */ /* 0x000fe4000f8e0206 */
[----:B------:R-:W-:Y:S01]  /*7750*/  FMUL R6, R9, UR4 ;  /* 0x0000000409067c20 */ /* 0x000fe20008400000 */
[----:B------:R-:W-:Y:S01]  /*7760*/  ULDC UR4, c[0x0][0x618] ;  /* 0x0001860000047ab9 */ /* 0x000fe20000000800 */
[----:B------:R-:W-:Y:S01]  /*7770*/  ULDC UR5, c[0x0][0x154] ;  /* 0x0000550000057ab9 */ /* 0x000fe20000000800 */
[----:B------:R-:W-:-:S03]  /*7780*/  IMAD.IADD R5, R5, 0x1, R7 ;  /* 0x0000000105057824 */ /* 0x000fc600078e0207 */
[----:B------:R-:W3:Y:S02]  /*7790*/  F2I.U32.TRUNC.NTZ R6, R6 ;  /* 0x0000000600067305 */ /* 0x000ee4000020f000 */
[----:B------:R-:W-:Y:S02]  /*77a0*/  SHF.R.U64 R9, R4, UR4, R5 ;  /* 0x0000000404097c19 */ /* 0x000fe40008001205 */
[----:B-1----:R-:W-:-:S05]  /*77b0*/  I2FP.F32.U32 R4, R14 ;  /* 0x0000000e00047245 */ /* 0x002fca0000201000 */
[----:B------:R-:W-:Y:S01]  /*77c0*/  FMUL R22, R4, UR5 ;  /* 0x0000000504167c20 */ /* 0x000fe20008400000 */
[----:B------:R-:W-:Y:S01]  /*77d0*/  SHF.R.U32.HI R4, RZ, UR4, R5 ;  /* 0x00000004ff047c19 */ /* 0x000fe20008011605 */
[----:B------:R-:W-:-:S03]  /*77e0*/  ULDC UR4, c[0x0][0x658] ;  /* 0x0001960000047ab9 */ /* 0x000fc60000000800 */
[--C-:B------:R-:W-:Y:S01]  /*77f0*/  SHF.R.U64 R20, R9, UR6, R4.reuse ;  /* 0x0000000609147c19 */ /* 0x100fe20008001204 */
[----:B------:R-:W1:Y:S01]  /*7800*/  F2I.U32.TRUNC.NTZ R22, R22 ;  /* 0x0000001600167305 */ /* 0x000e62000020f000 */
[----:B------:R-:W-:Y:S01]  /*7810*/  SHF.R.U32.HI R5, RZ, UR6, R4 ;  /* 0x00000006ff057c19 */ /* 0x000fe20008011604 */
[----:B---3--:R-:W-:-:S03]  /*7820*/  IMAD.MOV R6, RZ, RZ, -R6 ;  /* 0x000000ffff067224 */ /* 0x008fc600078e0a06 */
[----:B------:R-:W-:Y:S01]  /*7830*/  SHF.R.U64 R18, R20, UR4, R5 ;  /* 0x0000000414127c19 */ /* 0x000fe20008001205 */
[----:B--2---:R-:W-:Y:S01]  /*7840*/  IMAD R15, R24, R6, R15 ;  /* 0x00000006180f7224 */ /* 0x004fe200078e020f */
[----:B------:R-:W-:-:S03]  /*7850*/  SHF.R.U32.HI R23, RZ, UR4, R5 ;  /* 0x00000004ff177c19 */ /* 0x000fc60008011605 */
[----:B------:R-:W-:Y:S02]  /*7860*/  IMAD.MOV.U32 R4, RZ, RZ, R18 ;  /* 0x000000ffff047224 */ /* 0x000fe400078e0012 */
[----:B------:R-:W-:Y:S01]  /*7870*/  IMAD.MOV.U32 R5, RZ, RZ, R23 ;  /* 0x000000ffff057224 */ /* 0x000fe200078e0017 */
[----:B-1----:R-:W-:Y:S06]  /*7880*/  @!P1 BRA `(.L_x_161) ;  /* 0x0000000000289947 */ /* 0x002fec0003800000 */
[----:B------:R-:W-:Y:S02]  /*7890*/  ULDC UR4, c[0x0][0x64c] ;  /* 0x0001930000047ab9 */ /* 0x000fe40000000800 */
[----:B------:R-:W-:-:S05]  /*78a0*/  IADD3 R5, P1, R18, UR4, RZ ;  /* 0x0000000412057c10 */ /* 0x000fca000ff3e0ff */
[----:B------:R-:W-:-:S04]  /*78b0*/  IMAD.X R23, RZ, RZ, R23, P1 ;  /* 0x000000ffff177224 */ /* 0x000fc800008e0617 */
[----:B------:R-:W-:-:S04]  /*78c0*/  IMAD.WIDE.U32 R6, R23, UR8, RZ ;  /* 0x0000000817067c25 */ /* 0x000fc8000f8e00ff */
[----:B------:R-:W-:-:S04]  /*78d0*/  IMAD.WIDE.U32 R6, P1, R5, UR9, R6 ;  /* 0x0000000905067c25 */ /* 0x000fc8000f820006 */
[----:B------:R-:W-:-:S04]  /*78e0*/  IMAD.WIDE.U32 R4, R5, UR8, RZ ;  /* 0x0000000805047c25 */ /* 0x000fc8000f8e00ff */
[----:B------:R-:W-:Y:S01]  /*78f0*/  IMAD.MOV.U32 R4, RZ, RZ, R7 ;  /* 0x000000ffff047224 */ /* 0x000fe200078e0007 */
[----:B------:R-:W-:Y:S01]  /*7900*/  IADD3 RZ, P3, R5, R6, RZ ;  /* 0x0000000605ff7210 */ /* 0x000fe20007f7e0ff */
[----:B------:R-:W-:-:S04]  /*7910*/  IMAD.X R5, RZ, RZ, RZ, P1 ;  /* 0x000000ffff057224 */ /* 0x000fc800008e06ff */
[----:B------:R-:W-:-:S08]  /*7920*/  IMAD.WIDE.U32.X R4, R23, UR9, R4, P3 ;  /* 0x0000000917047c25 */ /* 0x000fd000098e0404 */
.L_x_161:
[----:B------:R-:W-:Y:S01]  /*7930*/  ISETP.NE.AND P1, PT, R2, 0x1, PT ;  /* 0x000000010200780c */ /* 0x000fe20003f25270 */
[----:B------:R-:W-:Y:S01]  /*7940*/  ULDC UR4, c[0x0][0x648] ;  /* 0x0001920000047ab9 */ /* 0x000fe20000000800 */
[----:B------:R-:W-:Y:S01]  /*7950*/  LOP3.LUT R20, R20, UR17, RZ, 0xc0, !PT ;  /* 0x0000001114147c12 */ /* 0x000fe2000f8ec0ff */
[----:B------:R-:W-:Y:S01]  /*7960*/  IMAD.MOV R22, RZ, RZ, -R22 ;  /* 0x000000ffff167224 */ /* 0x000fe200078e0a16 */
[----:B------:R-:W-:Y:S01]  /*7970*/  SHF.R.U64 R5, R4, UR4, R5 ;  /* 0x0000000404057c19 */ /* 0x000fe20008001205 */
[----:B------:R-:W-:Y:S01]  /*7980*/  ULDC UR4, c[0x0][0x638] ;  /* 0x00018e0000047ab9 */ /* 0x000fe20000000800 */
[----:B------:R-:W-:Y:S01]  /*7990*/  LOP3.LUT R9, R9, UR16, RZ, 0xc0, !PT ;  /* 0x0000001009097c12 */ /* 0x000fe2000f8ec0ff */
[----:B------:R-:W-:Y:S01]  /*79a0*/  ULDC UR5, c[0x0][0x610] ;  /* 0x0001840000057ab9 */ /* 0x000fe20000000800 */
[----:B------:R-:W-:Y:S02]  /*79b0*/  IMAD.MOV.U32 R4, RZ, RZ, 0x1 ;  /* 0x00000001ff047424 */ /* 0x000fe400078e00ff */
[----:B------:R-:W-:-:S02]  /*79c0*/  IMAD.MOV R7, RZ, RZ, -R5 ;  /* 0x000000ffff077224 */ /* 0x000fc400078e0a05 */
[----:B------:R-:W-:Y:S02]  /*79d0*/  IMAD R20, R5, UR18, R20 ;  /* 0x0000001205147c24 */ /* 0x000fe4000f8e0214 */
[----:B0-----:R-:W-:Y:S02]  /*79e0*/  @P1 IMAD R15, R21, R22, R14 ;  /* 0x00000016150f1224 */ /* 0x001fe400078e020e */
[----:B------:R-:W-:Y:S01]  /*79f0*/  IMAD R18, R7, UR4, R18 ;  /* 0x0000000407127c24 */ /* 0x000fe2000f8e0212 */
[----:B------:R-:W-:Y:S01]  /*7a00*/  ULDC UR4, c[0x0][0x600] ;  /* 0x0001800000047ab9 */ /* 0x000fe20000000800 */
[----:B------:R-:W-:Y:S02]  /*7a10*/  IMAD R15, R20, UR5, R15 ;  /* 0x00000005140f7c24 */ /* 0x000fe4000f8e020f */
[----:B------:R-:W-:-:S05]  /*7a20*/  IMAD R18, R18, UR4, R9 ;  /* 0x0000000412127c24 */ /* 0x000fca000f8e0209 */
[----:B------:R-:W-:Y:S02]  /*7a30*/  SEL R9, R18, R15, !P1 ;  /* 0x0000000f12097207 */ /* 0x000fe40004800000 */
[----:B------:R-:W-:-:S07]  /*7a40*/  SEL R7, R15, R18, !P1 ;  /* 0x000000120f077207 */ /* 0x000fce0004800000 */
.L_x_159:
[----:B------:R-:W-:Y:S05]  /*7a50*/  BSYNC B1 ;  /* 0x0000000000017941 */ /* 0x000fea0003800000 */
.L_x_158:
[----:B------:R-:W-:-:S13]  /*7a60*/  LOP3.LUT P1, RZ, R4, 0xff, RZ, 0xc0, !PT ;  /* 0x000000ff04ff7812 */ /* 0x000fda000782c0ff */
[----:B------:R-:W-:Y:S05]  /*7a70*/  @P1 BRA `(.L_x_162) ;  /* 0xfffffff400441947 */ /* 0x000fea000383ffff */
[----:B------:R-:W-:Y:S05]  /*7a80*/  BSYNC B0 ;  /* 0x0000000000007941 */ /* 0x000fea0003800000 */
.L_x_150:
[----:B------:R-:W-:-:S03]  /*7a90*/  UMOV UR4, 0xffffffff ;  /* 0xffffffff00047882 */ /* 0x000fc60000000000 */
[----:B------:R-:W-:Y:S05]  /*7aa0*/  BRA.DIV UR4, `(.L_x_163) ;  /* 0x0000000604807947 */ /* 0x000fea000b800000 */
[----:B------:R-:W-:-:S13]  /*7ab0*/  ELECT P6, URZ, PT ;  /* 0x00000000003f782f */ /* 0x000fda00038c0000 */
.L_x_180:
[----:B------:R-:W-:Y:S04]  /*7ac0*/  BSSY B0, `(.L_x_164) ;  /* 0x0000046000007945 */ /* 0x000fe80003800000 */
[----:B------:R-:W-:Y:S05]  /*7ad0*/  @!P6 BRA `(.L_x_165) ;  /* 0x000000040010e947 */ /* 0x000fea0003800000 */
[----:B------:R-:W-:-:S04]  /*7ae0*/  LOP3.LUT R19, R19, 0x2, RZ, 0xfc, !PT ;  /* 0x0000000213137812 */ /* 0x000fc800078efcff */
[----:B------:R-:W-:-:S13]  /*7af0*/  ISETP.NE.AND P0, PT, R19, 0x3, PT ;  /* 0x000000031300780c */ /* 0x000fda0003f05270 */
[----:B------:R-:W-:Y:S05]  /*7b00*/  @!P0 BRA `(.L_x_166) ;  /* 0x0000000000048947 */ /* 0x000fea0003800000 */
[----:B------:R-:W-:Y:S01]  /*7b10*/  BPT.TRAP 0x1 ;  /* 0x000000040000795c */ /* 0x000fe20000300000 */
.L_x_166:
[----:B------:R-:W0:Y:S01]  /*7b20*/  S2R R3, SR_CgaCtaId ;  /* 0x0000000000037919 */ /* 0x000e220000008800 */
[----:B------:R-:W-:-:S04]  /*7b30*/  MOV R2, 0x400 ;  /* 0x0000040000027802 */ /* 0x000fc80000000f00 */
[----:B0-----:R-:W-:Y:S02]  /*7b40*/  LEA R3, R3, R2, 0x18 ;  /* 0x0000000203037211 */ /* 0x001fe400078ec0ff */
[----:B------:R-:W-:-:S03]  /*7b50*/  SHF.L.U32 R2, R0, 0x1f, RZ ;  /* 0x0000001f00027819 */ /* 0x000fc600000006ff */
[----:B------:R-:W-:-:S04]  /*7b60*/  VIADD R3, R3, 0x38 ;  /* 0x0000003803037836 */ /* 0x000fc80000000000 */
[C---:B------:R-:W-:Y:S02]  /*7b70*/  IMAD R7, R12.reuse, 0x8, R3 ;  /* 0x000000080c077824 */ /* 0x040fe400078e0203 */
[----:B------:R-:W-:Y:S02]  /*7b80*/  VIADD R12, R12, 0x1 ;  /* 0x000000010c0c7836 */ /* 0x000fe40000000000 */
[----:B------:R-:W0:Y:S03]  /*7b90*/  SYNCS.PHASECHK.TRANS64.TRYWAIT P0, [R7+URZ], R2 ;  /* 0x00000002070075a7 */ /* 0x000e26000800017f */
[----:B------:R-:W-:-:S04]  /*7ba0*/  ISETP.NE.AND P1, PT, R12, 0x7, PT ;  /* 0x000000070c00780c */ /* 0x000fc80003f25270 */
[----:B------:R-:W-:Y:S02]  /*7bb0*/  SEL R5, RZ, 0x1, P1 ;  /* 0x00000001ff057807 */ /* 0x000fe40000800000 */
[----:B------:R-:W-:Y:S02]  /*7bc0*/  SEL R12, R12, RZ, P1 ;  /* 0x000000ff0c0c7207 */ /* 0x000fe40000800000 */
[----:B------:R-:W-:-:S03]  /*7bd0*/  LOP3.LUT R5, R0, R5, RZ, 0x3c, !PT ;  /* 0x0000000500057212 */ /* 0x000fc600078e3cff */
[----:B------:R-:W-:Y:S01]  /*7be0*/  IMAD R9, R12, 0x8, R3 ;  /* 0x000000080c097824 */ /* 0x000fe200078e0203 */
[----:B------:R-:W-:Y:S01]  /*7bf0*/  SHF.L.U32 R4, R5, 0x1f, RZ ;  /* 0x0000001f05047819 */ /* 0x000fe200000006ff */
[----:B0-----:R-:W-:Y:S06]  /*7c00*/  @!P0 BRA `(.L_x_167) ;  /* 0x0000000400488947 */ /* 0x001fec0003800000 */
.L_x_181:
[----:B------:R-:W1:Y:S01]  /*7c10*/  SYNCS.PHASECHK.TRANS64.TRYWAIT P0, [R9+URZ], R4 ;  /* 0x00000004090075a7 */ /* 0x000e62000800017f */
[----:B------:R-:W-:-:S05]  /*7c20*/  VIADD R0, R12, 0x1 ;  /* 0x000000010c007836 */ /* 0x000fca0000000000 */
[----:B------:R-:W-:-:S04]  /*7c30*/  ISETP.NE.AND P1, PT, R0, 0x7, PT ;  /* 0x000000070000780c */ /* 0x000fc80003f25270 */
[----:B0-----:R-:W-:Y:S02]  /*7c40*/  SEL R2, RZ, 0x1, P1 ;  /* 0x00000001ff027807 */ /* 0x001fe40000800000 */
[----:B------:R-:W-:Y:S02]  /*7c50*/  SEL R0, R0, RZ, P1 ;  /* 0x000000ff00007207 */ /* 0x000fe40000800000 */
[----:B------:R-:W-:-:S03]  /*7c60*/  LOP3.LUT R7, R5, R2, RZ, 0x3c, !PT ;  /* 0x0000000205077212 */ /* 0x000fc600078e3cff */
[----:B------:R-:W-:Y:S01]  /*7c70*/  IMAD R6, R0, 0x8, R3 ;  /* 0x0000000800067824 */ /* 0x000fe200078e0203 */
[----:B------:R-:W-:Y:S01]  /*7c80*/  SHF.L.U32 R5, R7, 0x1f, RZ ;  /* 0x0000001f07057819 */ /* 0x000fe200000006ff */
[----:B-1----:R-:W-:Y:S06]  /*7c90*/  @!P0 BRA `(.L_x_168) ;  /* 0x0000000400388947 */ /* 0x002fec0003800000 */
.L_x_182:
[----:B------:R-:W1:Y:S01]  /*7ca0*/  SYNCS.PHASECHK.TRANS64.TRYWAIT P0, [R6+URZ], R5 ;  /* 0x00000005060075a7 */ /* 0x000e62000800017f */
[----:B------:R-:W-:-:S05]  /*7cb0*/  VIADD R0, R0, 0x1 ;  /* 0x0000000100007836 */ /* 0x000fca0000000000 */
[----:B------:R-:W-:-:S04]  /*7cc0*/  ISETP.NE.AND P1, PT, R0, 0x7, PT ;  /* 0x000000070000780c */ /* 0x000fc80003f25270 */
[----:B------:R-:W-:Y:S02]  /*7cd0*/  SEL R2, RZ, 0x1, P1 ;  /* 0x00000001ff027807 */ /* 0x000fe40000800000 */
[----:B------:R-:W-:Y:S02]  /*7ce0*/  SEL R0, R0, RZ, P1 ;  /* 0x000000ff00007207 */ /* 0x000fe40000800000 */
[----:B------:R-:W-:-:S03]  /*7cf0*/  LOP3.LUT R7, R7, R2, RZ, 0x3c, !PT ;  /* 0x0000000207077212 */ /* 0x000fc600078e3cff */
[----:B0-----:R-:W-:Y:S01]  /*7d00*/  IMAD R9, R0, 0x8, R3 ;  /* 0x0000000800097824 */ /* 0x001fe200078e0203 */
[----:B------:R-:W-:Y:S01]  /*7d10*/  SHF.L.U32 R4, R7, 0x1f, RZ ;  /* 0x0000001f07047819 */ /* 0x000fe200000006ff */
[----:B-1----:R-:W-:Y:S06]  /*7d20*/  @!P0 BRA `(.L_x_169) ;  /* 0x0000000400288947 */ /* 0x002fec0003800000 */
.L_x_183:
        /* <DEDUP_REMOVED lines=9> */
.L_x_184:
        /* <DEDUP_REMOVED lines=9> */
.L_x_185:
[----:B------:R-:W1:Y:S01]  /*7e50*/  SYNCS.PHASECHK.TRANS64.TRYWAIT P0, [R9+URZ], R4 ;  /* 0x00000004090075a7 */ /* 0x000e62000800017f */
[----:B------:R-:W-:-:S05]  /*7e60*/  VIADD R0, R0, 0x1 ;  /* 0x0000000100007836 */ /* 0x000fca0000000000 */
[----:B------:R-:W-:-:S04]  /*7e70*/  ISETP.NE.AND P1, PT, R0, 0x7, PT ;  /* 0x000000070000780c */ /* 0x000fc80003f25270 */
[----:B------:R-:W-:Y:S02]  /*7e80*/  SEL R2, RZ, 0x1, P1 ;  /* 0x00000001ff027807 */ /* 0x000fe40000800000 */
[----:B------:R-:W-:Y:S02]  /*7e90*/  SEL R0, R0, RZ, P1 ;  /* 0x000000ff00007207 */ /* 0x000fe40000800000 */
[----:B------:R-:W-:Y:S01]  /*7ea0*/  LOP3.LUT R2, R7, R2, RZ, 0x3c, !PT ;  /* 0x0000000207027212 */ /* 0x000fe200078e3cff */
[----:B-1----:R-:W-:Y:S06]  /*7eb0*/  @!P0 BRA `(.L_x_172) ;  /* 0x0000000400008947 */ /* 0x002fec0003800000 */
.L_x_186:
[----:B------:R-:W-:Y:S01]  /*7ec0*/  IMAD R3, R0, 0x8, R3 ;  /* 0x0000000800037824 */ /* 0x000fe200078e0203 */
[----:B------:R-:W-:-:S07]  /*7ed0*/  SHF.L.U32 R0, R2, 0x1f, RZ ;  /* 0x0000001f02007819 */ /* 0x000fce00000006ff */
.L_x_173:
[----:B--2---:R2:W3:Y:S02]  /*7ee0*/  SYNCS.PHASECHK.TRANS64.TRYWAIT P0, [R3+URZ], R0 ;  /* 0x00000000030075a7 */ /* 0x0044e4000800017f */
[----:B---3--:R-:W-:Y:S05]  /*7ef0*/  @!P0 NANOSLEEP.SYNCS 0x989680 ;  /* 0x009896800000895d */ /* 0x008fea0003900000 */
[----:B------:R-:W3:Y:S02]  /*7f00*/  @!P0 SYNCS.PHASECHK.TRANS64 P0, [R3+URZ], R0 ;  /* 0x00000000030085a7 */ /* 0x000ee4000800007f */
[----:B---3--:R-:W-:Y:S05]  /*7f10*/  @!P0 BRA `(.L_x_173) ;  /* 0xfffffffc00f08947 */ /* 0x008fea000383ffff */
.L_x_165:
[----:B------:R-:W-:Y:S05]  /*7f20*/  BSYNC B0 ;  /* 0x0000000000007941 */ /* 0x000fea0003800000 */
.L_x_164:
[----:B------:R-:W-:Y:S05]  /*7f30*/  EXIT ;  /* 0x000000000000794d */ /* 0x000fea0003800000 */
.L_x_17:
[----:B---3--:R3:W4:Y:S02]  /*7f40*/  SYNCS.PHASECHK.TRANS64.TRYWAIT P1, [R3+URZ], R0 ;  /* 0x00000000030075a7 */ /* 0x008724000802017f */
[----:B----4-:R-:W-:Y:S05]  /*7f50*/  @!P1 NANOSLEEP.SYNCS 0x989680 ;  /* 0x009896800000995d */ /* 0x010fea0003900000 */
[----:B------:R-:W4:Y:S02]  /*7f60*/  @!P1 SYNCS.PHASECHK.TRANS64 P1, [R3+URZ], R0 ;  /* 0x00000000030095a7 */ /* 0x000f24000802007f */
[----:B----4-:R-:W-:Y:S05]  /*7f70*/  @!P1 BRA `(.L_x_17) ;  /* 0xfffffffc00f09947 */ /* 0x010fea000383ffff */
[----:B------:R-:W-:Y:S05]  /*7f80*/  BRA `(.L_x_16) ;  /* 0xffffff9000c87947 */ /* 0x000fea000383ffff */
.L_x_22:
[----:B-1----:R1:W2:Y:S02]  /*7f90*/  SYNCS.PHASECHK.TRANS64.TRYWAIT P1, [R5+URZ], R4 ;  /* 0x00000004050075a7 */ /* 0x0022a4000802017f */
[----:B--2---:R-:W-:Y:S05]  /*7fa0*/  @!P1 NANOSLEEP.SYNCS 0x989680 ;  /* 0x009896800000995d */ /* 0x004fea0003900000 */
[----:B------:R-:W2:Y:S02]  /*7fb0*/  @!P1 SYNCS.PHASECHK.TRANS64 P1, [R5+URZ], R4 ;  /* 0x00000004050095a7 */ /* 0x000ea4000802007f */
[----:B--2---:R-:W-:Y:S05]  /*7fc0*/  @!P1 BRA `(.L_x_22) ;  /* 0xfffffffc00f09947 */ /* 0x004fea000383ffff */
[----:B------:R-:W-:Y:S05]  /*7fd0*/  BRA `(.L_x_21) ;  /* 0xffffffa0002c7947 */ /* 0x000fea000383ffff */
.L_x_151:
[----:B------:R-:W-:Y:S01]  /*7fe0*/  BSSY B1, `(.L_x_174) ;  /* 0x0000006000017945 */ /* 0x000fe20003800000 */
[----:B------:R-:W-:-:S07]  /*7ff0*/  IMAD.MOV.U32 R15, RZ, RZ, -0x1 ;  /* 0xffffffffff0f7424 */ /* 0x000fce00078e00ff */
[----:B------:R-:W-:Y:S05]  /*8000*/  WARPSYNC.COLLECTIVE R15, `(.L_x_175) ;  /* 0x000000000f0c7348 */ /* 0x000fea0003c00000 */
[----:B------:R-:W-:Y:S02]  /*8010*/  ELECT P6, UR62, PT ;  /* 0x00000000003e782f */ /* 0x000fe400038c0000 */
[----:B------:R-:W-:Y:S01]  /*8020*/  MOV R14, UR62 ;  /* 0x0000003e000e7c02 */ /* 0x000fe20008000f00 */
[----:B------:R-:W-:Y:S10]  /*8030*/  ENDCOLLECTIVE ;  /* 0x000000000000791b */ /* 0x000ff40003800000 */
.L_x_175:
[----:B------:R-:W-:Y:S05]  /*8040*/  BSYNC B1 ;  /* 0x0000000000017941 */ /* 0x000fea0003800000 */
.L_x_174:
[----:B------:R-:W-:Y:S05]  /*8050*/  BRA `(.L_x_176) ;  /* 0xffffffec00d87947 */ /* 0x000fea000383ffff */
.L_x_154:
[----:B0-----:R0:W1:Y:S02]  /*8060*/  SYNCS.PHASECHK.TRANS64.TRYWAIT P1, [R14+URZ+0x38], R7 ;  /* 0x000038070e0075a7 */ /* 0x001064000802017f */
[----:B-1----:R-:W-:Y:S05]  /*8070*/  @!P1 NANOSLEEP.SYNCS 0x989680 ;  /* 0x009896800000995d */ /* 0x002fea0003900000 */
[----:B------:R-:W1:Y:S02]  /*8080*/  @!P1 SYNCS.PHASECHK.TRANS64 P1, [R14+URZ+0x38], R7 ;  /* 0x000038070e0095a7 */ /* 0x000e64000802007f */
[----:B-1----:R-:W-:Y:S05]  /*8090*/  @!P1 BRA `(.L_x_154) ;  /* 0xfffffffc00f09947 */ /* 0x002fea000383ffff */
[----:B------:R-:W-:Y:S05]  /*80a0*/  BRA `(.L_x_177) ;  /* 0xfffffff0000c7947 */ /* 0x000fea000383ffff */
.L_x_163:
[----:B------:R-:W-:Y:S01]  /*80b0*/  BSSY B0, `(.L_x_178) ;  /* 0x0000006000007945 */ /* 0x000fe20003800000 */
[----:B------:R-:W-:-:S07]  /*80c0*/  IMAD.MOV.U32 R15, RZ, RZ, -0x1 ;  /* 0xffffffffff0f7424 */ /* 0x000fce00078e00ff */
[----:B------:R-:W-:Y:S05]  /*80d0*/  WARPSYNC.COLLECTIVE R15, `(.L_x_179) ;  /* 0x000000000f0c7348 */ /* 0x000fea0003c00000 */
[----:B------:R-:W-:Y:S02]  /*80e0*/  ELECT P6, UR62, PT ;  /* 0x00000000003e782f */ /* 0x000fe400038c0000 */
[----:B------:R-:W-:Y:S01]  /*80f0*/  MOV R14, UR62 ;  /* 0x0000003e000e7c02 */ /* 0x000fe20008000f00 */
[----:B------:R-:W-:Y:S10]  /*8100*/  ENDCOLLECTIVE ;  /* 0x000000000000791b */ /* 0x000ff40003800000 */
.L_x_179:
[----:B------:R-:W-:Y:S05]  /*8110*/  BSYNC B0 ;  /* 0x0000000000007941 */ /* 0x000fea0003800000 */
.L_x_178:
[----:B------:R-:W-:Y:S05]  /*8120*/  BRA `(.L_x_180) ;  /* 0xfffffff800647947 */ /* 0x000fea000383ffff */
.L_x_167:
[----:B0-----:R0:W1:Y:S02]  /*8130*/  SYNCS.PHASECHK.TRANS64.TRYWAIT P0, [R7+URZ], R2 ;  /* 0x00000002070075a7 */ /* 0x001064000800017f */
[----:B-1----:R-:W-:Y:S05]  /*8140*/  @!P0 NANOSLEEP.SYNCS 0x989680 ;  /* 0x009896800000895d */ /* 0x002fea0003900000 */
[----:B------:R-:W1:Y:S02]  /*8150*/  @!P0 SYNCS.PHASECHK.TRANS64 P0, [R7+URZ], R2 ;  /* 0x00000002070085a7 */ /* 0x000e64000800007f */
[----:B-1----:R-:W-:Y:S05]  /*8160*/  @!P0 BRA `(.L_x_167) ;  /* 0xfffffffc00f08947 */ /* 0x002fea000383ffff */
[----:B------:R-:W-:Y:S05]  /*8170*/  BRA `(.L_x_181) ;  /* 0xfffffff800a47947 */ /* 0x000fea000383ffff */
.L_x_168:
[----:B0-----:R0:W1:Y:S02]  /*8180*/  SYNCS.PHASECHK.TRANS64.TRYWAIT P0, [R9+URZ], R4 ;  /* 0x00000004090075a7 */ /* 0x001064000800017f */
[----:B-1----:R-:W-:Y:S05]  /*8190*/  @!P0 NANOSLEEP.SYNCS 0x989680 ;  /* 0x009896800000895d */ /* 0x002fea0003900000 */
[----:B------:R-:W1:Y:S02]  /*81a0*/  @!P0 SYNCS.PHASECHK.TRANS64 P0, [R9+URZ], R4 ;  /* 0x00000004090085a7 */ /* 0x000e64000800007f */
[----:B-1----:R-:W-:Y:S05]  /*81b0*/  @!P0 BRA `(.L_x_168) ;  /* 0xfffffffc00f08947 */ /* 0x002fea000383ffff */
[----:B------:R-:W-:Y:S05]  /*81c0*/  BRA `(.L_x_182) ;  /* 0xfffffff800b47947 */ /* 0x000fea000383ffff */
.L_x_169:
[----:B0-----:R0:W1:Y:S02]  /*81d0*/  SYNCS.PHASECHK.TRANS64.TRYWAIT P0, [R6+URZ], R5 ;  /* 0x00000005060075a7 */ /* 0x001064000800017f */
[----:B-1----:R-:W-:Y:S05]  /*81e0*/  @!P0 NANOSLEEP.SYNCS 0x989680 ;  /* 0x009896800000895d */ /* 0x002fea0003900000 */
[----:B------:R-:W1:Y:S02]  /*81f0*/  @!P0 SYNCS.PHASECHK.TRANS64 P0, [R6+URZ], R5 ;  /* 0x00000005060085a7 */ /* 0x000e64000800007f */
[----:B-1----:R-:W-:Y:S05]  /*8200*/  @!P0 BRA `(.L_x_169) ;  /* 0xfffffffc00f08947 */ /* 0x002fea000383ffff */
[----:B------:R-:W-:Y:S05]  /*8210*/  BRA `(.L_x_183) ;  /* 0xfffffff800c47947 */ /* 0x000fea000383ffff */
.L_x_170:
[----:B0-----:R0:W1:Y:S02]  /*8220*/  SYNCS.PHASECHK.TRANS64.TRYWAIT P0, [R9+URZ], R4 ;  /* 0x00000004090075a7 */ /* 0x001064000800017f */
[----:B-1----:R-:W-:Y:S05]  /*8230*/  @!P0 NANOSLEEP.SYNCS 0x989680 ;  /* 0x009896800000895d */ /* 0x002fea0003900000 */
[----:B------:R-:W1:Y:S02]  /*8240*/  @!P0 SYNCS.PHASECHK.TRANS64 P0, [R9+URZ], R4 ;  /* 0x00000004090085a7 */ /* 0x000e64000800007f */
[----:B-1----:R-:W-:Y:S05]  /*8250*/  @!P0 BRA `(.L_x_170) ;  /* 0xfffffffc00f08947 */ /* 0x002fea000383ffff */
[----:B------:R-:W-:Y:S05]  /*8260*/  BRA `(.L_x_184) ;  /* 0xfffffff800d47947 */ /* 0x000fea000383ffff */
.L_x_171:
[----:B0-----:R0:W1:Y:S02]  /*8270*/  SYNCS.PHASECHK.TRANS64.TRYWAIT P0, [R6+URZ], R5 ;  /* 0x00000005060075a7 */ /* 0x001064000800017f */
[----:B-1----:R-:W-:Y:S05]  /*8280*/  @!P0 NANOSLEEP.SYNCS 0x989680 ;  /* 0x009896800000895d */ /* 0x002fea0003900000 */
[----:B------:R-:W1:Y:S02]  /*8290*/  @!P0 SYNCS.PHASECHK.TRANS64 P0, [R6+URZ], R5 ;  /* 0x00000005060085a7 */ /* 0x000e64000800007f */
[----:B-1----:R-:W-:Y:S05]  /*82a0*/  @!P0 BRA `(.L_x_171) ;  /* 0xfffffffc00f08947 */ /* 0x002fea000383ffff */
[----:B------:R-:W-:Y:S05]  /*82b0*/  BRA `(.L_x_185) ;  /* 0xfffffff800e47947 */ /* 0x000fea000383ffff */
.L_x_172:
[----:B-1----:R1:W2:Y:S02]  /*82c0*/  SYNCS.PHASECHK.TRANS64.TRYWAIT P0, [R9+URZ], R4 ;  /* 0x00000004090075a7 */ /* 0x0022a4000800017f */
[----:B--2---:R-:W-:Y:S05]  /*82d0*/  @!P0 NANOSLEEP.SYNCS 0x989680 ;  /* 0x009896800000895d */ /* 0x004fea0003900000 */
[----:B------:R-:W2:Y:S02]  /*82e0*/  @!P0 SYNCS.PHASECHK.TRANS64 P0, [R9+URZ], R4 ;  /* 0x00000004090085a7 */ /* 0x000ea4000800007f */
[----:B--2---:R-:W-:Y:S05]  /*82f0*/  @!P0 BRA `(.L_x_172) ;  /* 0xfffffffc00f08947 */ /* 0x004fea000383ffff */
[----:B------:R-:W-:Y:S05]  /*8300*/  BRA `(.L_x_186) ;  /* 0xfffffff800ec7947 */ /* 0x000fea000383ffff */
.L_x_187:
[----:B------:R-:W-:-:S00]  /*8310*/  BRA `(.L_x_187) ;  /* 0xfffffffc00fc7947 */ /* 0x000fc0000383ffff */
[----:B------:R-:W-:-:S00]  /*8320*/  NOP ;  /* 0x0000000000007918 */ /* 0x000fc00000000000 */
        /* <DEDUP_REMOVED lines=13> */
.L_x_188:


//--------------------- .nv.global.init           --------------------------
	.section	.nv.global.init,"aw",@progbits
.nv.global.init:
	.type		$str$22,@object
	.size		$str$22,($str$23 - $str$22)
$str$22:
        /*0000*/ 	.byte	0x6b, 0x5f, 0x74, 0x69, 0x6c, 0x65, 0x5f, 0x63, 0x6f, 0x75, 0x6e, 0x74, 0x20, 0x3e, 0x3d, 0x20
        /*0010*/ 	.byte	0x31, 0x00
	.type		$str$23,@object
	.size		$str$23,(__unnamed_1 - $str$23)
$str$23:
        /*0012*/ 	.byte	0x2f, 0x74, 0x6d, 0x70, 0x2f, 0x63, 0x75, 0x74, 0x6c, 0x61, 0x73, 0x73, 0x5f, 0x73, 0x77, 0x65
        /*0022*/ 	.byte	0x65, 0x70, 0x5f, 0x73, 0x72, 0x63, 0x2f, 0x69, 0x6e, 0x63, 0x6c, 0x75, 0x64, 0x65, 0x2f, 0x63
        /*0032*/ 	.byte	0x75, 0x74, 0x6c, 0x61, 0x73, 0x73, 0x2f, 0x67, 0x65, 0x6d, 0x6d, 0x2f, 0x63, 0x6f, 0x6c, 0x6c
        /*0042*/ 	.byte	0x65, 0x63, 0x74, 0x69, 0x76, 0x65, 0x2f, 0x73, 0x6d, 0x39, 0x30, 0x5f, 0x6d, 0x6d, 0x61, 0x5f
        /*0052*/ 	.byte	0x74, 0x6d, 0x61, 0x5f, 0x67, 0x6d, 0x6d, 0x61, 0x5f, 0x73, 0x73, 0x5f, 0x77, 0x61, 0x72, 0x70
        /*0062*/ 	.byte	0x73, 0x70, 0x65, 0x63, 0x69, 0x61, 0x6c, 0x69, 0x7a, 0x65, 0x64, 0x2e, 0x68, 0x70, 0x70, 0x00
	.type		__unnamed_1,@object
	.size		__unnamed_1,(.L_0 - __unnamed_1)
__unnamed_1:
        /*0072*/ 	.byte	0x76, 0x6f, 0x69, 0x64, 0x20, 0x63, 0x75, 0x74, 0x6c, 0x61, 0x73, 0x73, 0x3a, 0x3a, 0x67, 0x65
        /* <DEDUP_REMOVED lines=172> */
        /*0b42*/ 	.byte	0x5d, 0x00
.L_0:


//--------------------- .nv.shared._ZN7cutlass13device_kernelINS_4gemm6kernel13GemmUniversalIN4cute5tupleIJiiiiEEENS1_10collective13CollectiveMmaINS1_34MainloopSm90TmaGmmaWarpSpecializedILi7ENS5_IJNS4_1CILi1EEESB_SB_EEENS1_35KernelTmaWarpSpecializedCooperativeEEENS5_IJNSA_ILi128EEENSA_ILi112EEESF_EEEaNS5_IJlSB_lEEEaSI_NS4_8TiledMMAINS4_8MMA_AtomIJNS4_4SM904GMMA26MMA_64x16x32_S32S8S8_SS_TNEEEENS4_6LayoutINS5_IJNSA_ILi2EEESB_SB_EEENS5_IJSB_NSA_ILi0EEESS_EEEEENS5_IJNS4_10UnderscoreESV_SV_EEEEENS4_13SM90_TMA_LOADENS4_14ComposedLayoutINS4_7SwizzleILi3ELi4ELi3EEENS4_18smem_ptr_flag_bitsILi8EEENSP_INS5_IJNSA_ILi8EEESF_EEENS5_IJSF_SB_EEEEEEEvNS4_8identityESY_S18_vS19_EENS_8epilogue10collective6detail29Sm90TmaWarpSpecializedAdapterINS1C_15DefaultEpilogueIaSI_SI_NS1B_6thread17LinearCombinationIaLi1EiiLNS1G_9ScaleType4KindE0ELNS_15FloatRoundStyleE2EaEENS1_15EpilogueDefaultEEEEEvvEEEEvNT_6ParamsE --------------------------
	.section	.nv.shared._ZN7cutlass13device_kernelINS_4gemm6kernel13GemmUniversalIN4cute5tupleIJiiiiEEENS1_10collective13CollectiveMmaINS1_34MainloopSm90TmaGmmaWarpSpecializedILi7ENS5_IJNS4_1CILi1EEESB_SB_EEENS1_35KernelTmaWarpSpecializedCooperativeEEENS5_IJNSA_ILi128EEENSA_ILi112EEESF_EEEaNS5_IJlSB_lEEEaSI_NS4_8TiledMMAINS4_8MMA_AtomIJNS4_4SM904GMMA26MMA_64x16x32_S32S8S8_SS_TNEEEENS4_6LayoutINS5_IJNSA_ILi2EEESB_SB_EEENS5_IJSB_NSA_ILi0EEESS_EEEEENS5_IJNS4_10UnderscoreESV_SV_EEEEENS4_13SM90_TMA_LOADENS4_14ComposedLayoutINS4_7SwizzleILi3ELi4ELi3EEENS4_18smem_ptr_flag_bitsILi8EEENSP_INS5_IJNSA_ILi8EEESF_EEENS5_IJSF_SB_EEEEEEEvNS4_8identityESY_S18_vS19_EENS_8epilogue10collective6detail29Sm90TmaWarpSpecializedAdapterINS1C_15DefaultEpilogueIaSI_SI_NS1B_6thread17LinearCombinationIaLi1EiiLNS1G_9ScaleType4KindE0ELNS_15FloatRoundStyleE2EaEENS1_15EpilogueDefaultEEEEEvvEEEEvNT_6ParamsE,"aw",@nobits
	.sectionflags	@""
	.align	16
	.zero		1024


//--------------------- .nv.shared.reserved.0     --------------------------
	.section	.nv.shared.reserved.0,"aw",@nobits
	.weak		__nv_reservedSMEM_offset_0_alias
	.size		__nv_reservedSMEM_offset_0_alias, 0, 0
	.other		__nv_reservedSMEM_offset_0_alias,@"STO_CUDA_RESERVED_SHARED STV_DEFAULT"
__nv_reservedSMEM_offset_0_alias:
	.zero		0


//--------------------- .nv.global                --------------------------
	.section	.nv.global,"aw",@nobits
.nv.global:
	.type		_ZN39_INTERNAL_f1f58d43_4_k_cu_edc96094_63124cute1_E,@object
	.size		_ZN39_INTERNAL_f1f58d43_4_k_cu_edc96094_63124cute1_E,(_ZN39_INTERNAL_f1f58d43_4_k_cu_edc96094_63124cuda3std3__45__cpo6cbeginE - _ZN39_INTERNAL_f1f58d43_4_k_cu_edc96094_63124cute1_E)
_ZN39_INTERNAL_f1f58d43_4_k_cu_edc96094_63124cute1_E:
	.zero		1
	.type		_ZN39_INTERNAL_f1f58d43_4_k_cu_edc96094_63124cuda3std3__45__cpo6cbeginE,@object
	.size		_ZN39_INTERNAL_f1f58d43_4_k_cu_edc96094_63124cuda3std3__45__cpo6cbeginE,(_ZN39_INTERNAL_f1f58d43_4_k_cu_edc96094_63124cuda3std3__48in_placeE - _ZN39_INTERNAL_f1f58d43_4_k_cu_edc96094_63124cuda3std3__45__cpo6cbeginE)
_ZN39_INTERNAL_f1f58d43_4_k_cu_edc96094_63124cuda3std3__45__cpo6cbeginE:
	.zero		1
	.type		_ZN39_INTERNAL_f1f58d43_4_k_cu_edc96094_63124cuda3std3__48in_placeE,@object
	.size		_ZN39_INTERNAL_f1f58d43_4_k_cu_edc96094_63124cuda3std3__48in_placeE,(_ZN39_INTERNAL_f1f58d43_4_k_cu_edc96094_63124cuda3std6ranges3__45__cpo9iter_moveE - _ZN39_INTERNAL_f1f58d43_4_k_cu_edc96094_63124cuda3std3__48in_placeE)
_ZN39_INTERNAL_f1f58d43_4_k_cu_edc96094_63124cuda3std3__48in_placeE:
	.zero		1
	.type		_ZN39_INTERNAL_f1f58d43_4_k_cu_edc96094_63124cuda3std6ranges3__45__cpo9iter_moveE,@object
	.size		_ZN39_INTERNAL_f1f58d43_4_k_cu_edc96094_63124cuda3std6ranges3__45__cpo9iter_moveE,(_ZN39_INTERNAL_f1f58d43_4_k_cu_edc96094_63124cuda3std3__45__cpo5beginE - _ZN39_INTERNAL_f1f58d43_4_k_cu_edc96094_63124cuda3std6ranges3__45__cpo9iter_moveE)
_ZN39_INTERNAL_f1f58d43_4_k_cu_edc96094_63124cuda3std6ranges3__45__cpo9iter_moveE:
	.zero		1
	.type		_ZN39_INTERNAL_f1f58d43_4_k_cu_edc96094_63124cuda3std3__45__cpo5beginE,@object
	.size		_ZN39_INTERNAL_f1f58d43_4_k_cu_edc96094_63124cuda3std3__45__cpo5beginE,(_ZN39_INTERNAL_f1f58d43_4_k_cu_edc96094_63124cuda3std3__441_GLOBAL__N__f1f58d43_4_k_cu_edc96094_63126ignoreE - _ZN39_INTERNAL_f1f58d43_4_k_cu_edc96094_63124cuda3std3__45__cpo5beginE)
_ZN39_INTERNAL_f1f58d43_4_k_cu_edc96094_63124cuda3std3__45__cpo5beginE:
	.zero		1
	.type		_ZN39_INTERNAL_f1f58d43_4_k_cu_edc96094_63124cuda3std3__441_GLOBAL__N__f1f58d43_4_k_cu_edc96094_63126ignoreE,@object
	.size		_ZN39_INTERNAL_f1f58d43_4_k_cu_edc96094_63124cuda3std3__441_GLOBAL__N__f1f58d43_4_k_cu_edc96094_63126ignoreE,(_ZN39_INTERNAL_f1f58d43_4_k_cu_edc96094_63124cute7productE - _ZN39_INTERNAL_f1f58d43_4_k_cu_edc96094_63124cuda3std3__441_GLOBAL__N__f1f58d43_4_k_cu_edc96094_63126ignoreE)
_ZN39_INTERNAL_f1f58d43_4_k_cu_edc96094_63124cuda3std3__441_GLOBAL__N__f1f58d43_4_k_cu_edc96094_63126ignoreE:
	.zero		1
	.type		_ZN39_INTERNAL_f1f58d43_4_k_cu_edc96094_63124cute7productE,@object
	.size		_ZN39_INTERNAL_f1f58d43_4_k_cu_edc96094_63124cute7productE,(_ZN39_INTERNAL_f1f58d43_4_k_cu_edc96094_63124cuda3std3__45__cpo3endE - _ZN39_INTERNAL_f1f58d43_4_k_cu_edc96094_63124cute7productE)
_ZN39_INTERNAL_f1f58d43_4_k_cu_edc96094_63124cute7productE:
	.zero		1
	.type		_ZN39_INTERNAL_f1f58d43_4_k_cu_edc96094_63124cuda3std3__45__cpo3endE,@object
	.size		_ZN39_INTERNAL_f1f58d43_4_k_cu_edc96094_63124cuda3std3__45__cpo3endE,(_ZN39_INTERNAL_f1f58d43_4_k_cu_edc96094_63124cuda3std3__419piecewise_constructE - _ZN39_INTERNAL_f1f58d43_4_k_cu_edc96094_63124cuda3std3__45__cpo3endE)
_ZN39_INTERNAL_f1f58d43_4_k_cu_edc96094_63124cuda3std3__45__cpo3endE:
	.zero		1
	.type		_ZN39_INTERNAL_f1f58d43_4_k_cu_edc96094_63124cuda3std3__419piecewise_constructE,@object
	.size		_ZN39_INTERNAL_f1f58d43_4_k_cu_edc96094_63124cuda3std3__419piecewise_constructE,(_ZN39_INTERNAL_f1f58d43_4_k_cu_edc96094_63124cuda3std3__45__cpo4cendE - _ZN39_INTERNAL_f1f58d43_4_k_cu_edc96094_63124cuda3std3__419piecewise_constructE)
_ZN39_INTERNAL_f1f58d43_4_k_cu_edc96094_63124cuda3std3__419piecewise_constructE:
	.zero		1
	.type		_ZN39_INTERNAL_f1f58d43_4_k_cu_edc96094_63124cuda3std3__45__cpo4cendE,@object
	.size		_ZN39_INTERNAL_f1f58d43_4_k_cu_edc96094_63124cuda3std3__45__cpo4cendE,(_ZN39_INTERNAL_f1f58d43_4_k_cu_edc96094_63124cuda3std6ranges3__45__cpo4swapE - _ZN39_INTERNAL_f1f58d43_4_k_cu_edc96094_63124cuda3std3__45__cpo4cendE)
_ZN39_INTERNAL_f1f58d43_4_k_cu_edc96094_63124cuda3std3__45__cpo4cendE:
	.zero		1
	.type		_ZN39_INTERNAL_f1f58d43_4_k_cu_edc96094_63124cuda3std6ranges3__45__cpo4swapE,@object
	.size		_ZN39_INTERNAL_f1f58d43_4_k_cu_edc96094_63124cuda3std6ranges3__45__cpo4swapE,(.L_8 - _ZN39_INTERNAL_f1f58d43_4_k_cu_edc96094_63124cuda3std6ranges3__45__cpo4swapE)
_ZN39_INTERNAL_f1f58d43_4_k_cu_edc96094_63124cuda3std6ranges3__45__cpo4swapE:
	.zero		1
.L_8:


//--------------------- .nv.constant0._ZN7cutlass13device_kernelINS_4gemm6kernel13GemmUniversalIN4cute5tupleIJiiiiEEENS1_10collective13CollectiveMmaINS1_34MainloopSm90TmaGmmaWarpSpecializedILi7ENS5_IJNS4_1CILi1EEESB_SB_EEENS1_35KernelTmaWarpSpecializedCooperativeEEENS5_IJNSA_ILi128EEENSA_ILi112EEESF_EEEaNS5_IJlSB_lEEEaSI_NS4_8TiledMMAINS4_8MMA_AtomIJNS4_4SM904GMMA26MMA_64x16x32_S32S8S8_SS_TNEEEENS4_6LayoutINS5_IJNSA_ILi2EEESB_SB_EEENS5_IJSB_NSA_ILi0EEESS_EEEEENS5_IJNS4_10UnderscoreESV_SV_EEEEENS4_13SM90_TMA_LOADENS4_14ComposedLayoutINS4_7SwizzleILi3ELi4ELi3EEENS4_18smem_ptr_flag_bitsILi8EEENSP_INS5_IJNSA_ILi8EEESF_EEENS5_IJSF_SB_EEEEEEEvNS4_8identityESY_S18_vS19_EENS_8epilogue10collective6detail29Sm90TmaWarpSpecializedAdapterINS1C_15DefaultEpilogueIaSI_SI_NS1B_6thread17LinearCombinationIaLi1EiiLNS1G_9ScaleType4KindE0ELNS_15FloatRoundStyleE2EaEENS1_15EpilogueDefaultEEEEEvvEEEEvNT_6ParamsE --------------------------
	.section	.nv.constant0._ZN7cutlass13device_kernelINS_4gemm6kernel13GemmUniversalIN4cute5tupleIJiiiiEEENS1_10collective13CollectiveMmaINS1_34MainloopSm90TmaGmmaWarpSpecializedILi7ENS5_IJNS4_1CILi1EEESB_SB_EEENS1_35KernelTmaWarpSpecializedCooperativeEEENS5_IJNSA_ILi128EEENSA_ILi112EEESF_EEEaNS5_IJlSB_lEEEaSI_NS4_8TiledMMAINS4_8MMA_AtomIJNS4_4SM904GMMA26MMA_64x16x32_S32S8S8_SS_TNEEEENS4_6LayoutINS5_IJNSA_ILi2EEESB_SB_EEENS5_IJSB_NSA_ILi0EEESS_EEEEENS5_IJNS4_10UnderscoreESV_SV_EEEEENS4_13SM90_TMA_LOADENS4_14ComposedLayoutINS4_7SwizzleILi3ELi4ELi3EEENS4_18smem_ptr_flag_bitsILi8EEENSP_INS5_IJNSA_ILi8EEESF_EEENS5_IJSF_SB_EEEEEEEvNS4_8identityESY_S18_vS19_EENS_8epilogue10collective6detail29Sm90TmaWarpSpecializedAdapterINS1C_15DefaultEpilogueIaSI_SI_NS1B_6thread17LinearCombinationIaLi1EiiLNS1G_9ScaleType4KindE0ELNS_15FloatRoundStyleE2EaEENS1_15EpilogueDefaultEEEEEvvEEEEvNT_6ParamsE,"a",@progbits
	.sectionflags	@""
	.align	4
.nv.constant0._ZN7cutlass13device_kernelINS_4gemm6kernel13GemmUniversalIN4cute5tupleIJiiiiEEENS1_10collective13CollectiveMmaINS1_34MainloopSm90TmaGmmaWarpSpecializedILi7ENS5_IJNS4_1CILi1EEESB_SB_EEENS1_35KernelTmaWarpSpecializedCooperativeEEENS5_IJNSA_ILi128EEENSA_ILi112EEESF_EEEaNS5_IJlSB_lEEEaSI_NS4_8TiledMMAINS4_8MMA_AtomIJNS4_4SM904GMMA26MMA_64x16x32_S32S8S8_SS_TNEEEENS4_6LayoutINS5_IJNSA_ILi2EEESB_SB_EEENS5_IJSB_NSA_ILi0EEESS_EEEEENS5_IJNS4_10UnderscoreESV_SV_EEEEENS4_13SM90_TMA_LOADENS4_14ComposedLayoutINS4_7SwizzleILi3ELi4ELi3EEENS4_18smem_ptr_flag_bitsILi8EEENSP_INS5_IJNSA_ILi8EEESF_EEENS5_IJSF_SB_EEEEEEEvNS4_8identityESY_S18_vS19_EENS_8epilogue10collective6detail29Sm90TmaWarpSpecializedAdapterINS1C_15DefaultEpilogueIaSI_SI_NS1B_6thread17LinearCombinationIaLi1EiiLNS1G_9ScaleType4KindE0ELNS_15FloatRoundStyleE2EaEENS1_15EpilogueDefaultEEEEEvvEEEEvNT_6ParamsE:
	.zero		1664


//--------------------- SYMBOLS --------------------------

	.type		.nv.reservedSmem.offset0,@object
	.size		.nv.reservedSmem.offset0,0x4
	.type		__assertfail,@function
